//
// Generated by NVIDIA NVVM Compiler
//
// Compiler Build ID: CL-36424714
// Cuda compilation tools, release 13.0, V13.0.88
// Based on NVVM 20.0.0
//

.version 9.0
.target sm_100
.address_size 64

	// .globl	_ZN11chainer_trt6plugin16transpose_kernelEPKfPfPii

.visible .entry _ZN11chainer_trt6plugin16transpose_kernelEPKfPfPii(
	.param .u64 .ptr .align 1 _ZN11chainer_trt6plugin16transpose_kernelEPKfPfPii_param_0,
	.param .u64 .ptr .align 1 _ZN11chainer_trt6plugin16transpose_kernelEPKfPfPii_param_1,
	.param .u64 .ptr .align 1 _ZN11chainer_trt6plugin16transpose_kernelEPKfPfPii_param_2,
	.param .u32 _ZN11chainer_trt6plugin16transpose_kernelEPKfPfPii_param_3
)
{
	.reg .pred 	%p<2>;
	.reg .b32 	%r<11>;
	.reg .b32 	%f<2>;
	.reg .b64 	%rd<13>;

	ld.param.u64 	%rd1, [_ZN11chainer_trt6plugin16transpose_kernelEPKfPfPii_param_0];
	ld.param.u64 	%rd2, [_ZN11chainer_trt6plugin16transpose_kernelEPKfPfPii_param_1];
	ld.param.u64 	%rd3, [_ZN11chainer_trt6plugin16transpose_kernelEPKfPfPii_param_2];
	ld.param.u32 	%r2, [_ZN11chainer_trt6plugin16transpose_kernelEPKfPfPii_param_3];
	mov.u32 	%r3, %ctaid.x;
	mov.u32 	%r4, %ntid.x;
	mov.u32 	%r5, %tid.x;
	mad.lo.s32 	%r1, %r3, %r4, %r5;
	setp.ge.s32 	%p1, %r1, %r2;
	@%p1 bra 	$L__BB0_2;
	cvta.to.global.u64 	%rd4, %rd1;
	cvta.to.global.u64 	%rd5, %rd3;
	cvta.to.global.u64 	%rd6, %rd2;
	mov.u32 	%r6, %ctaid.y;
	mul.lo.s32 	%r7, %r2, %r6;
	add.s32 	%r8, %r7, %r1;
	mul.wide.u32 	%rd7, %r8, 4;
	add.s64 	%rd8, %rd4, %rd7;
	ld.global.f32 	%f1, [%rd8];
	mul.wide.s32 	%rd9, %r1, 4;
	add.s64 	%rd10, %rd5, %rd9;
	ld.global.u32 	%r9, [%rd10];
	add.s32 	%r10, %r9, %r7;
	mul.wide.u32 	%rd11, %r10, 4;
	add.s64 	%rd12, %rd6, %rd11;
	st.global.f32 	[%rd12], %f1;
$L__BB0_2:
	ret;

}
	// .globl	_ZN11chainer_trt6plugin17transpose_indexesEPiS1_S1_S1_S1_ii
.visible .entry _ZN11chainer_trt6plugin17transpose_indexesEPiS1_S1_S1_S1_ii(
	.param .u64 .ptr .align 1 _ZN11chainer_trt6plugin17transpose_indexesEPiS1_S1_S1_S1_ii_param_0,
	.param .u64 .ptr .align 1 _ZN11chainer_trt6plugin17transpose_indexesEPiS1_S1_S1_S1_ii_param_1,
	.param .u64 .ptr .align 1 _ZN11chainer_trt6plugin17transpose_indexesEPiS1_S1_S1_S1_ii_param_2,
	.param .u64 .ptr .align 1 _ZN11chainer_trt6plugin17transpose_indexesEPiS1_S1_S1_S1_ii_param_3,
	.param .u64 .ptr .align 1 _ZN11chainer_trt6plugin17transpose_indexesEPiS1_S1_S1_S1_ii_param_4,
	.param .u32 _ZN11chainer_trt6plugin17transpose_indexesEPiS1_S1_S1_S1_ii_param_5,
	.param .u32 _ZN11chainer_trt6plugin17transpose_indexesEPiS1_S1_S1_S1_ii_param_6
)
{
	.reg .pred 	%p<11>;
	.reg .b32 	%r<150>;
	.reg .b64 	%rd<75>;

	ld.param.u64 	%rd11, [_ZN11chainer_trt6plugin17transpose_indexesEPiS1_S1_S1_S1_ii_param_0];
	ld.param.u64 	%rd12, [_ZN11chainer_trt6plugin17transpose_indexesEPiS1_S1_S1_S1_ii_param_1];
	ld.param.u64 	%rd13, [_ZN11chainer_trt6plugin17transpose_indexesEPiS1_S1_S1_S1_ii_param_2];
	ld.param.u64 	%rd14, [_ZN11chainer_trt6plugin17transpose_indexesEPiS1_S1_S1_S1_ii_param_3];
	ld.param.u64 	%rd15, [_ZN11chainer_trt6plugin17transpose_indexesEPiS1_S1_S1_S1_ii_param_4];
	ld.param.u32 	%r25, [_ZN11chainer_trt6plugin17transpose_indexesEPiS1_S1_S1_S1_ii_param_5];
	ld.param.u32 	%r26, [_ZN11chainer_trt6plugin17transpose_indexesEPiS1_S1_S1_S1_ii_param_6];
	cvta.to.global.u64 	%rd1, %rd15;
	cvta.to.global.u64 	%rd2, %rd14;
	cvta.to.global.u64 	%rd3, %rd12;
	cvta.to.global.u64 	%rd4, %rd13;
	mov.u32 	%r27, %ctaid.x;
	mov.u32 	%r28, %ntid.x;
	mov.u32 	%r29, %tid.x;
	mad.lo.s32 	%r1, %r27, %r28, %r29;
	setp.ge.s32 	%p1, %r1, %r26;
	@%p1 bra 	$L__BB1_14;
	setp.lt.s32 	%p2, %r25, 1;
	mov.b32 	%r149, 0;
	@%p2 bra 	$L__BB1_13;
	and.b32  	%r2, %r25, 7;
	setp.lt.u32 	%p3, %r25, 8;
	mov.b32 	%r144, 0;
	mov.u32 	%r149, %r144;
	@%p3 bra 	$L__BB1_5;
	and.b32  	%r144, %r25, 2147483640;
	neg.s32 	%r138, %r144;
	add.s64 	%rd74, %rd4, 16;
	add.s64 	%rd73, %rd1, 16;
	mov.b32 	%r149, 0;
$L__BB1_4:
	.pragma "nounroll";
	ld.global.u32 	%r34, [%rd74+-16];
	mul.wide.s32 	%rd16, %r34, 4;
	add.s64 	%rd17, %rd3, %rd16;
	ld.global.u32 	%r35, [%rd17];
	div.s32 	%r36, %r1, %r35;
	add.s64 	%rd18, %rd2, %rd16;
	ld.global.u32 	%r37, [%rd18];
	rem.s32 	%r38, %r36, %r37;
	ld.global.u32 	%r39, [%rd73+-16];
	mad.lo.s32 	%r40, %r39, %r38, %r149;
	ld.global.u32 	%r41, [%rd74+-12];
	mul.wide.s32 	%rd19, %r41, 4;
	add.s64 	%rd20, %rd3, %rd19;
	ld.global.u32 	%r42, [%rd20];
	div.s32 	%r43, %r1, %r42;
	add.s64 	%rd21, %rd2, %rd19;
	ld.global.u32 	%r44, [%rd21];
	rem.s32 	%r45, %r43, %r44;
	ld.global.u32 	%r46, [%rd73+-12];
	mad.lo.s32 	%r47, %r46, %r45, %r40;
	ld.global.u32 	%r48, [%rd74+-8];
	mul.wide.s32 	%rd22, %r48, 4;
	add.s64 	%rd23, %rd3, %rd22;
	ld.global.u32 	%r49, [%rd23];
	div.s32 	%r50, %r1, %r49;
	add.s64 	%rd24, %rd2, %rd22;
	ld.global.u32 	%r51, [%rd24];
	rem.s32 	%r52, %r50, %r51;
	ld.global.u32 	%r53, [%rd73+-8];
	mad.lo.s32 	%r54, %r53, %r52, %r47;
	ld.global.u32 	%r55, [%rd74+-4];
	mul.wide.s32 	%rd25, %r55, 4;
	add.s64 	%rd26, %rd3, %rd25;
	ld.global.u32 	%r56, [%rd26];
	div.s32 	%r57, %r1, %r56;
	add.s64 	%rd27, %rd2, %rd25;
	ld.global.u32 	%r58, [%rd27];
	rem.s32 	%r59, %r57, %r58;
	ld.global.u32 	%r60, [%rd73+-4];
	mad.lo.s32 	%r61, %r60, %r59, %r54;
	ld.global.u32 	%r62, [%rd74];
	mul.wide.s32 	%rd28, %r62, 4;
	add.s64 	%rd29, %rd3, %rd28;
	ld.global.u32 	%r63, [%rd29];
	div.s32 	%r64, %r1, %r63;
	add.s64 	%rd30, %rd2, %rd28;
	ld.global.u32 	%r65, [%rd30];
	rem.s32 	%r66, %r64, %r65;
	ld.global.u32 	%r67, [%rd73];
	mad.lo.s32 	%r68, %r67, %r66, %r61;
	ld.global.u32 	%r69, [%rd74+4];
	mul.wide.s32 	%rd31, %r69, 4;
	add.s64 	%rd32, %rd3, %rd31;
	ld.global.u32 	%r70, [%rd32];
	div.s32 	%r71, %r1, %r70;
	add.s64 	%rd33, %rd2, %rd31;
	ld.global.u32 	%r72, [%rd33];
	rem.s32 	%r73, %r71, %r72;
	ld.global.u32 	%r74, [%rd73+4];
	mad.lo.s32 	%r75, %r74, %r73, %r68;
	ld.global.u32 	%r76, [%rd74+8];
	mul.wide.s32 	%rd34, %r76, 4;
	add.s64 	%rd35, %rd3, %rd34;
	ld.global.u32 	%r77, [%rd35];
	div.s32 	%r78, %r1, %r77;
	add.s64 	%rd36, %rd2, %rd34;
	ld.global.u32 	%r79, [%rd36];
	rem.s32 	%r80, %r78, %r79;
	ld.global.u32 	%r81, [%rd73+8];
	mad.lo.s32 	%r82, %r81, %r80, %r75;
	ld.global.u32 	%r83, [%rd74+12];
	mul.wide.s32 	%rd37, %r83, 4;
	add.s64 	%rd38, %rd3, %rd37;
	ld.global.u32 	%r84, [%rd38];
	div.s32 	%r85, %r1, %r84;
	add.s64 	%rd39, %rd2, %rd37;
	ld.global.u32 	%r86, [%rd39];
	rem.s32 	%r87, %r85, %r86;
	ld.global.u32 	%r88, [%rd73+12];
	mad.lo.s32 	%r149, %r88, %r87, %r82;
	add.s32 	%r138, %r138, 8;
	add.s64 	%rd74, %rd74, 32;
	add.s64 	%rd73, %rd73, 32;
	setp.ne.s32 	%p4, %r138, 0;
	@%p4 bra 	$L__BB1_4;
$L__BB1_5:
	setp.eq.s32 	%p5, %r2, 0;
	@%p5 bra 	$L__BB1_13;
	and.b32  	%r12, %r25, 3;
	setp.lt.u32 	%p6, %r2, 4;
	@%p6 bra 	$L__BB1_8;
	mul.wide.u32 	%rd40, %r144, 4;
	add.s64 	%rd41, %rd4, %rd40;
	ld.global.u32 	%r90, [%rd41];
	mul.wide.s32 	%rd42, %r90, 4;
	add.s64 	%rd43, %rd3, %rd42;
	ld.global.u32 	%r91, [%rd43];
	div.s32 	%r92, %r1, %r91;
	add.s64 	%rd44, %rd2, %rd42;
	ld.global.u32 	%r93, [%rd44];
	rem.s32 	%r94, %r92, %r93;
	add.s64 	%rd45, %rd1, %rd40;
	ld.global.u32 	%r95, [%rd45];
	mad.lo.s32 	%r96, %r95, %r94, %r149;
	ld.global.u32 	%r97, [%rd41+4];
	mul.wide.s32 	%rd46, %r97, 4;
	add.s64 	%rd47, %rd3, %rd46;
	ld.global.u32 	%r98, [%rd47];
	div.s32 	%r99, %r1, %r98;
	add.s64 	%rd48, %rd2, %rd46;
	ld.global.u32 	%r100, [%rd48];
	rem.s32 	%r101, %r99, %r100;
	ld.global.u32 	%r102, [%rd45+4];
	mad.lo.s32 	%r103, %r102, %r101, %r96;
	ld.global.u32 	%r104, [%rd41+8];
	mul.wide.s32 	%rd49, %r104, 4;
	add.s64 	%rd50, %rd3, %rd49;
	ld.global.u32 	%r105, [%rd50];
	div.s32 	%r106, %r1, %r105;
	add.s64 	%rd51, %rd2, %rd49;
	ld.global.u32 	%r107, [%rd51];
	rem.s32 	%r108, %r106, %r107;
	ld.global.u32 	%r109, [%rd45+8];
	mad.lo.s32 	%r110, %r109, %r108, %r103;
	ld.global.u32 	%r111, [%rd41+12];
	mul.wide.s32 	%rd52, %r111, 4;
	add.s64 	%rd53, %rd3, %rd52;
	ld.global.u32 	%r112, [%rd53];
	div.s32 	%r113, %r1, %r112;
	add.s64 	%rd54, %rd2, %rd52;
	ld.global.u32 	%r114, [%rd54];
	rem.s32 	%r115, %r113, %r114;
	ld.global.u32 	%r116, [%rd45+12];
	mad.lo.s32 	%r149, %r116, %r115, %r110;
	add.s32 	%r144, %r144, 4;
$L__BB1_8:
	setp.eq.s32 	%p7, %r12, 0;
	@%p7 bra 	$L__BB1_13;
	setp.eq.s32 	%p8, %r12, 1;
	@%p8 bra 	$L__BB1_11;
	mul.wide.u32 	%rd55, %r144, 4;
	add.s64 	%rd56, %rd4, %rd55;
	ld.global.u32 	%r118, [%rd56];
	mul.wide.s32 	%rd57, %r118, 4;
	add.s64 	%rd58, %rd3, %rd57;
	ld.global.u32 	%r119, [%rd58];
	div.s32 	%r120, %r1, %r119;
	add.s64 	%rd59, %rd2, %rd57;
	ld.global.u32 	%r121, [%rd59];
	rem.s32 	%r122, %r120, %r121;
	add.s64 	%rd60, %rd1, %rd55;
	ld.global.u32 	%r123, [%rd60];
	mad.lo.s32 	%r124, %r123, %r122, %r149;
	ld.global.u32 	%r125, [%rd56+4];
	mul.wide.s32 	%rd61, %r125, 4;
	add.s64 	%rd62, %rd3, %rd61;
	ld.global.u32 	%r126, [%rd62];
	div.s32 	%r127, %r1, %r126;
	add.s64 	%rd63, %rd2, %rd61;
	ld.global.u32 	%r128, [%rd63];
	rem.s32 	%r129, %r127, %r128;
	ld.global.u32 	%r130, [%rd60+4];
	mad.lo.s32 	%r149, %r130, %r129, %r124;
	add.s32 	%r144, %r144, 2;
$L__BB1_11:
	and.b32  	%r131, %r25, 1;
	setp.eq.b32 	%p9, %r131, 1;
	not.pred 	%p10, %p9;
	@%p10 bra 	$L__BB1_13;
	mul.wide.u32 	%rd64, %r144, 4;
	add.s64 	%rd65, %rd4, %rd64;
	ld.global.u32 	%r132, [%rd65];
	mul.wide.s32 	%rd66, %r132, 4;
	add.s64 	%rd67, %rd3, %rd66;
	ld.global.u32 	%r133, [%rd67];
	div.s32 	%r134, %r1, %r133;
	add.s64 	%rd68, %rd2, %rd66;
	ld.global.u32 	%r135, [%rd68];
	rem.s32 	%r136, %r134, %r135;
	add.s64 	%rd69, %rd1, %rd64;
	ld.global.u32 	%r137, [%rd69];
	mad.lo.s32 	%r149, %r137, %r136, %r149;
$L__BB1_13:
	cvta.to.global.u64 	%rd70, %rd11;
	mul.wide.s32 	%rd71, %r1, 4;
	add.s64 	%rd72, %rd70, %rd71;
	st.global.u32 	[%rd72], %r149;
$L__BB1_14:
	ret;

}


// ===== COMPILED SASS (sm_100) =====

	.target	sm_100

	.elftype	@"ET_EXEC"


//--------------------- .note.nv.tkinfo           --------------------------
	.section	.note.nv.tkinfo,"",@"SHT_NOTE"
	.sectionflags	@"SHF_NOTE_NV_TKINFO"
	.tkinfo
        /*0018*/ 	.word	0x00000002
        /*0030*/ 	.string	""
        /*0030*/ 	.string	"ptxas"
        /*0030*/ 	.string	"Cuda compilation tools, release 13.0, V13.0.88"
        /*0030*/ 	.string	"Build cuda_13.0.r13.0/compiler.36424714_0"
        /*0030*/ 	.string	"-arch sm_100 -m 64 "



//--------------------- .note.nv.cuinfo           --------------------------
	.section	.note.nv.cuinfo,"",@"SHT_NOTE"
	.sectionflags	@"SHF_NOTE_NV_CUINFO"
        /*0018*/ 	.short	0x0002
        /*001a*/ 	.short	0x0064
        /*001c*/ 	.short	0x0082
	.zero		2


//--------------------- .nv.info                  --------------------------
	.section	.nv.info,"",@"SHT_CUDA_INFO"
	.align	4


	//----- nvinfo : EIATTR_REGCOUNT
	.align		4
        /*0000*/ 	.byte	0x04, 0x2f
        /*0002*/ 	.short	(.L_1 - .L_0)
	.align		4
.L_0:
        /*0004*/ 	.word	index@(_ZN11chainer_trt6plugin16transpose_kernelEPKfPfPii)
        /*0008*/ 	.word	0x0000000c


	//----- nvinfo : EIATTR_FRAME_SIZE
	.align		4
.L_1:
        /*000c*/ 	.byte	0x04, 0x11
        /*000e*/ 	.short	(.L_3 - .L_2)
	.align		4
.L_2:
        /*0010*/ 	.word	index@(_ZN11chainer_trt6plugin16transpose_kernelEPKfPfPii)
        /*0014*/ 	.word	0x00000000


	//----- nvinfo : EIATTR_REGCOUNT
	.align		4
.L_3:
        /*0018*/ 	.byte	0x04, 0x2f
        /*001a*/ 	.short	(.L_5 - .L_4)
	.align		4
.L_4:
        /*001c*/ 	.word	index@(_ZN11chainer_trt6plugin17transpose_indexesEPiS1_S1_S1_S1_ii)
        /*0020*/ 	.word	0x00000020


	//----- nvinfo : EIATTR_FRAME_SIZE
	.align		4
.L_5:
        /*0024*/ 	.byte	0x04, 0x11
        /*0026*/ 	.short	(.L_7 - .L_6)
	.align		4
.L_6:
        /*0028*/ 	.word	index@(_ZN11chainer_trt6plugin17transpose_indexesEPiS1_S1_S1_S1_ii)
        /*002c*/ 	.word	0x00000000


	//----- nvinfo : EIATTR_MIN_STACK_SIZE
	.align		4
.L_7:
        /*0030*/ 	.byte	0x04, 0x12
        /*0032*/ 	.short	(.L_9 - .L_8)
	.align		4
.L_8:
        /*0034*/ 	.word	index@(_ZN11chainer_trt6plugin17transpose_indexesEPiS1_S1_S1_S1_ii)
        /*0038*/ 	.word	0x00000000


	//----- nvinfo : EIATTR_MIN_STACK_SIZE
	.align		4
.L_9:
        /*003c*/ 	.byte	0x04, 0x12
        /*003e*/ 	.short	(.L_11 - .L_10)
	.align		4
.L_10:
        /*0040*/ 	.word	index@(_ZN11chainer_trt6plugin16transpose_kernelEPKfPfPii)
        /*0044*/ 	.word	0x00000000
.L_11:


//--------------------- .nv.compat                --------------------------
	.section	.nv.compat,"",@"SHT_CUDA_COMPAT_INFO"
	.align	4
        /*0000*/ 	.byte	0x02, 0x09, 0x00, 0x00, 0x02, 0x02, 0x01, 0x00, 0x02, 0x05, 0x05, 0x00, 0x03, 0x07, 0x01, 0x01
        /*0010*/ 	.byte	0x02, 0x03, 0x00, 0x00, 0x02, 0x06, 0x01, 0x00, 0x04, 0x0b, 0x08, 0x00, 0x09, 0x00, 0x00, 0x00
        /*0020*/ 	.byte	0x00, 0x00, 0x00, 0x00


//--------------------- .nv.info._ZN11chainer_trt6plugin17transpose_indexesEPiS1_S1_S1_S1_ii --------------------------
	.section	.nv.info._ZN11chainer_trt6plugin17transpose_indexesEPiS1_S1_S1_S1_ii,"",@"SHT_CUDA_INFO"
	.sectionflags	@""
	.align	4


	//----- nvinfo : EIATTR_CUDA_API_VERSION
	.align		4
        /*0000*/ 	.byte	0x04, 0x37
        /*0002*/ 	.short	(.L_13 - .L_12)
.L_12:
        /*0004*/ 	.word	0x00000082


	//----- nvinfo : EIATTR_KPARAM_INFO
	.align		4
.L_13:
        /*0008*/ 	.byte	0x04, 0x17
        /*000a*/ 	.short	(.L_15 - .L_14)
.L_14:
        /*000c*/ 	.word	0x00000000
        /*0010*/ 	.short	0x0006
        /*0012*/ 	.short	0x002c
        /*0014*/ 	.byte	0x00, 0xf0, 0x11, 0x00


	//----- nvinfo : EIATTR_KPARAM_INFO
	.align		4
.L_15:
        /*0018*/ 	.byte	0x04, 0x17
        /*001a*/ 	.short	(.L_17 - .L_16)
.L_16:
        /*001c*/ 	.word	0x00000000
        /*0020*/ 	.short	0x0005
        /*0022*/ 	.short	0x0028
        /*0024*/ 	.byte	0x00, 0xf0, 0x11, 0x00


	//----- nvinfo : EIATTR_KPARAM_INFO
	.align		4
.L_17:
        /*0028*/ 	.byte	0x04, 0x17
        /*002a*/ 	.short	(.L_19 - .L_18)
.L_18:
        /*002c*/ 	.word	0x00000000
        /*0030*/ 	.short	0x0004
        /*0032*/ 	.short	0x0020
        /*0034*/ 	.byte	0x00, 0xf5, 0x21, 0x00


	//----- nvinfo : EIATTR_KPARAM_INFO
	.align		4
.L_19:
        /*0038*/ 	.byte	0x04, 0x17
        /*003a*/ 	.short	(.L_21 - .L_20)
.L_20:
        /*003c*/ 	.word	0x00000000
        /*0040*/ 	.short	0x0003
        /*0042*/ 	.short	0x0018
        /*0044*/ 	.byte	0x00, 0xf5, 0x21, 0x00


	//----- nvinfo : EIATTR_KPARAM_INFO
	.align		4
.L_21:
        /*0048*/ 	.byte	0x04, 0x17
        /*004a*/ 	.short	(.L_23 - .L_22)
.L_22:
        /*004c*/ 	.word	0x00000000
        /*0050*/ 	.short	0x0002
        /*0052*/ 	.short	0x0010
        /*0054*/ 	.byte	0x00, 0xf5, 0x21, 0x00


	//----- nvinfo : EIATTR_KPARAM_INFO
	.align		4
.L_23:
        /*0058*/ 	.byte	0x04, 0x17
        /*005a*/ 	.short	(.L_25 - .L_24)
.L_24:
        /*005c*/ 	.word	0x00000000
        /*0060*/ 	.short	0x0001
        /*0062*/ 	.short	0x0008
        /*0064*/ 	.byte	0x00, 0xf5, 0x21, 0x00


	//----- nvinfo : EIATTR_KPARAM_INFO
	.align		4
.L_25:
        /*0068*/ 	.byte	0x04, 0x17
        /*006a*/ 	.short	(.L_27 - .L_26)
.L_26:
        /*006c*/ 	.word	0x00000000
        /*0070*/ 	.short	0x0000
        /*0072*/ 	.short	0x0000
        /*0074*/ 	.byte	0x00, 0xf5, 0x21, 0x00


	//----- nvinfo : EIATTR_SPARSE_MMA_MASK
	.align		4
.L_27:
        /*0078*/ 	.byte	0x03, 0x50
        /*007a*/ 	.short	0x0000


	//----- nvinfo : EIATTR_MAXREG_COUNT
	.align		4
        /*007c*/ 	.byte	0x03, 0x1b
        /*007e*/ 	.short	0x00ff


	//----- nvinfo : EIATTR_MERCURY_ISA_VERSION
	.align		4
        /*0080*/ 	.byte	0x03, 0x5f
        /*0082*/ 	.short	0x0101


	//----- nvinfo : EIATTR_VRC_CTA_INIT_COUNT
	.align		4
        /*0084*/ 	.byte	0x02, 0x4a
	.zero		1
	.zero		1


	//----- nvinfo : EIATTR_EXIT_INSTR_OFFSETS
	.align		4
        /*0088*/ 	.byte	0x04, 0x1c
        /*008a*/ 	.short	(.L_29 - .L_28)


	//   ....[0]....
.L_28:
        /*008c*/ 	.word	0x00000070


	//   ....[1]....
        /*0090*/ 	.word	0x00003720


	//----- nvinfo : EIATTR_CBANK_PARAM_SIZE
	.align		4
.L_29:
        /*0094*/ 	.byte	0x03, 0x19
        /*0096*/ 	.short	0x0030


	//----- nvinfo : EIATTR_PARAM_CBANK
	.align		4
        /*0098*/ 	.byte	0x04, 0x0a
        /*009a*/ 	.short	(.L_31 - .L_30)
	.align		4
.L_30:
        /*009c*/ 	.word	index@(.nv.constant0._ZN11chainer_trt6plugin17transpose_indexesEPiS1_S1_S1_S1_ii)
        /*00a0*/ 	.short	0x0380
        /*00a2*/ 	.short	0x0030


	//----- nvinfo : EIATTR_SW_WAR
	.align		4
.L_31:
        /*00a4*/ 	.byte	0x04, 0x36
        /*00a6*/ 	.short	(.L_33 - .L_32)
.L_32:
        /*00a8*/ 	.word	0x00000008
.L_33:


//--------------------- .nv.info._ZN11chainer_trt6plugin16transpose_kernelEPKfPfPii --------------------------
	.section	.nv.info._ZN11chainer_trt6plugin16transpose_kernelEPKfPfPii,"",@"SHT_CUDA_INFO"
	.sectionflags	@""
	.align	4


	//----- nvinfo : EIATTR_CUDA_API_VERSION
	.align		4
        /*0000*/ 	.byte	0x04, 0x37
        /*0002*/ 	.short	(.L_35 - .L_34)
.L_34:
        /*0004*/ 	.word	0x00000082


	//----- nvinfo : EIATTR_KPARAM_INFO
	.align		4
.L_35:
        /*0008*/ 	.byte	0x04, 0x17
        /*000a*/ 	.short	(.L_37 - .L_36)
.L_36:
        /*000c*/ 	.word	0x00000000
        /*0010*/ 	.short	0x0003
        /*0012*/ 	.short	0x0018
        /*0014*/ 	.byte	0x00, 0xf0, 0x11, 0x00


	//----- nvinfo : EIATTR_KPARAM_INFO
	.align		4
.L_37:
        /*0018*/ 	.byte	0x04, 0x17
        /*001a*/ 	.short	(.L_39 - .L_38)
.L_38:
        /*001c*/ 	.word	0x00000000
        /*0020*/ 	.short	0x0002
        /*0022*/ 	.short	0x0010
        /*0024*/ 	.byte	0x00, 0xf5, 0x21, 0x00


	//----- nvinfo : EIATTR_KPARAM_INFO
	.align		4
.L_39:
        /*0028*/ 	.byte	0x04, 0x17
        /*002a*/ 	.short	(.L_41 - .L_40)
.L_40:
        /*002c*/ 	.word	0x00000000
        /*0030*/ 	.short	0x0001
        /*0032*/ 	.short	0x0008
        /*0034*/ 	.byte	0x00, 0xf5, 0x21, 0x00


	//----- nvinfo : EIATTR_KPARAM_INFO
	.align		4
.L_41:
        /*0038*/ 	.byte	0x04, 0x17
        /*003a*/ 	.short	(.L_43 - .L_42)
.L_42:
        /*003c*/ 	.word	0x00000000
        /*0040*/ 	.short	0x0000
        /*0042*/ 	.short	0x0000
        /*0044*/ 	.byte	0x00, 0xf5, 0x21, 0x00


	//----- nvinfo : EIATTR_SPARSE_MMA_MASK
	.align		4
.L_43:
        /*0048*/ 	.byte	0x03, 0x50
        /*004a*/ 	.short	0x0000


	//----- nvinfo : EIATTR_MAXREG_COUNT
	.align		4
        /*004c*/ 	.byte	0x03, 0x1b
        /*004e*/ 	.short	0x00ff


	//----- nvinfo : EIATTR_MERCURY_ISA_VERSION
	.align		4
        /*0050*/ 	.byte	0x03, 0x5f
        /*0052*/ 	.short	0x0101


	//----- nvinfo : EIATTR_VRC_CTA_INIT_COUNT
	.align		4
        /*0054*/ 	.byte	0x02, 0x4a
	.zero		1
	.zero		1


	//----- nvinfo : EIATTR_EXIT_INSTR_OFFSETS
	.align		4
        /*0058*/ 	.byte	0x04, 0x1c
        /*005a*/ 	.short	(.L_45 - .L_44)


	//   ....[0]....
.L_44:
        /*005c*/ 	.word	0x00000070


	//   ....[1]....
        /*0060*/ 	.word	0x00000150


	//----- nvinfo : EIATTR_CBANK_PARAM_SIZE
	.align		4
.L_45:
        /*0064*/ 	.byte	0x03, 0x19
        /*0066*/ 	.short	0x001c


	//----- nvinfo : EIATTR_PARAM_CBANK
	.align		4
        /*0068*/ 	.byte	0x04, 0x0a
        /*006a*/ 	.short	(.L_47 - .L_46)
	.align		4
.L_46:
        /*006c*/ 	.word	index@(.nv.constant0._ZN11chainer_trt6plugin16transpose_kernelEPKfPfPii)
        /*0070*/ 	.short	0x0380
        /*0072*/ 	.short	0x001c


	//----- nvinfo : EIATTR_SW_WAR
	.align		4
.L_47:
        /*0074*/ 	.byte	0x04, 0x36
        /*0076*/ 	.short	(.L_49 - .L_48)
.L_48:
        /*0078*/ 	.word	0x00000008
.L_49:


//--------------------- .nv.callgraph             --------------------------
	.section	.nv.callgraph,"",@"SHT_CUDA_CALLGRAPH"
	.align	4
	.sectionentsize	8
	.align		4
        /*0000*/ 	.word	0x00000000
	.align		4
        /*0004*/ 	.word	0xffffffff
	.align		4
        /*0008*/ 	.word	0x00000000
	.align		4
        /*000c*/ 	.word	0xfffffffe
	.align		4
        /*0010*/ 	.word	0x00000000
	.align		4
        /*0014*/ 	.word	0xfffffffd
	.align		4
        /*0018*/ 	.word	0x00000000
	.align		4
        /*001c*/ 	.word	0xfffffffc


//--------------------- .text._ZN11chainer_trt6plugin17transpose_indexesEPiS1_S1_S1_S1_ii --------------------------
	.section	.text._ZN11chainer_trt6plugin17transpose_indexesEPiS1_S1_S1_S1_ii,"ax",@progbits
	.align	128
        .global         _ZN11chainer_trt6plugin17transpose_indexesEPiS1_S1_S1_S1_ii
        .type           _ZN11chainer_trt6plugin17transpose_indexesEPiS1_S1_S1_S1_ii,@function
        .size           _ZN11chainer_trt6plugin17transpose_indexesEPiS1_S1_S1_S1_ii,(.L_x_7 - _ZN11chainer_trt6plugin17transpose_indexesEPiS1_S1_S1_S1_ii)
        .other          _ZN11chainer_trt6plugin17transpose_indexesEPiS1_S1_S1_S1_ii,@"STO_CUDA_ENTRY STV_DEFAULT"
_ZN11chainer_trt6plugin17transpose_indexesEPiS1_S1_S1_S1_ii:
.text._ZN11chainer_trt6plugin17transpose_indexesEPiS1_S1_S1_S1_ii:
[----:B------:R-:W-:Y:S01]  /*0000*/  LDC R1, c[0x0][0x37c] ;  /* 0x0000df00ff017b82 */ /* 0x000fe20000000800 */
[----:B------:R-:W0:Y:S07]  /*0010*/  S2R R3, SR_TID.X ;  /* 0x0000000000037919 */ /* 0x000e2e0000002100 */
[----:B------:R-:W0:Y:S01]  /*0020*/  S2UR UR4, SR_CTAID.X ;  /* 0x00000000000479c3 */ /* 0x000e220000002500 */
[----:B------:R-:W1:Y:S07]  /*0030*/  LDCU UR5, c[0x0][0x3ac] ;  /* 0x00007580ff0577ac */ /* 0x000e6e0008000800 */
[----:B------:R-:W0:Y:S02]  /*0040*/  LDC R0, c[0x0][0x360] ;  /* 0x0000d800ff007b82 */ /* 0x000e240000000800 */
[----:B0-----:R-:W-:-:S05]  /*0050*/  IMAD R0, R0, UR4, R3 ;  /* 0x0000000400007c24 */ /* 0x001fca000f8e0203 */
[----:B-1----:R-:W-:-:S13]  /*0060*/  ISETP.GE.AND P0, PT, R0, UR5, PT ;  /* 0x0000000500007c0c */ /* 0x002fda000bf06270 */
[----:B------:R-:W-:Y:S05]  /*0070*/  @P0 EXIT ;  /* 0x000000000000094d */ /* 0x000fea0003800000 */
[----:B------:R-:W0:Y:S01]  /*0080*/  LDCU UR4, c[0x0][0x3a8] ;  /* 0x00007500ff0477ac */ /* 0x000e220008000800 */
[----:B------:R-:W-:Y:S01]  /*0090*/  IMAD.MOV.U32 R8, RZ, RZ, RZ ;  /* 0x000000ffff087224 */ /* 0x000fe200078e00ff */
[----:B------:R-:W1:Y:S01]  /*00a0*/  LDCU.64 UR14, c[0x0][0x358] ;  /* 0x00006b00ff0e77ac */ /* 0x000e620008000a00 */
[----:B0-----:R-:W-:-:S09]  /*00b0*/  UISETP.GE.AND UP0, UPT, UR4, 0x1, UPT ;  /* 0x000000010400788c */ /* 0x001fd2000bf06270 */
[----:B-1----:R-:W-:Y:S05]  /*00c0*/  BRA.U !UP0, `(.L_x_0) ;  /* 0x0000003508887547 */ /* 0x002fea000b800000 */
[----:B------:R-:W-:Y:S01]  /*00d0*/  UISETP.GE.U32.AND UP1, UPT, UR4, 0x8, UPT ;  /* 0x000000080400788c */ /* 0x000fe2000bf26070 */
[----:B------:R-:W-:Y:S01]  /*00e0*/  HFMA2 R8, -RZ, RZ, 0, 0 ;  /* 0x00000000ff087431 */ /* 0x000fe200000001ff */
[----:B------:R-:W-:Y:S01]  /*00f0*/  ULOP3.LUT UR12, UR4, 0x7, URZ, 0xc0, !UPT ;  /* 0x00000007040c7892 */ /* 0x000fe2000f8ec0ff */
[----:B------:R-:W-:-:S03]  /*0100*/  IMAD.MOV.U32 R2, RZ, RZ, RZ ;  /* 0x000000ffff027224 */ /* 0x000fc600078e00ff */
[----:B------:R-:W-:-:S03]  /*0110*/  UISETP.NE.AND UP0, UPT, UR12, URZ, UPT ;  /* 0x000000ff0c00728c */ /* 0x000fc6000bf05270 */
[----:B------:R-:W-:Y:S08]  /*0120*/  BRA.U !UP1, `(.L_x_1) ;  /* 0x0000001909f87547 */ /* 0x000ff0000b800000 */
[----:B------:R-:W0:Y:S01]  /*0130*/  LDCU.64 UR8, c[0x0][0x390] ;  /* 0x00007200ff0877ac */ /* 0x000e220008000a00 */
[----:B------:R-:W1:Y:S01]  /*0140*/  LDC.64 R12, c[0x0][0x388] ;  /* 0x0000e200ff0c7b82 */ /* 0x000e620000000a00 */
[----:B------:R-:W-:Y:S01]  /*0150*/  IABS R22, R0 ;  /* 0x0000000000167213 */ /* 0x000fe20000000000 */
[----:B------:R-:W-:Y:S01]  /*0160*/  IMAD.MOV.U32 R8, RZ, RZ, RZ ;  /* 0x000000ffff087224 */ /* 0x000fe200078e00ff */
[----:B------:R-:W2:Y:S01]  /*0170*/  LDCU.64 UR10, c[0x0][0x3a0] ;  /* 0x00007400ff0a77ac */ /* 0x000ea20008000a00 */
[----:B------:R-:W-:-:S04]  /*0180*/  ULOP3.LUT UR4, UR4, 0x7ffffff8, URZ, 0xc0, !UPT ;  /* 0x7ffffff804047892 */ /* 0x000fc8000f8ec0ff */
[----:B------:R-:W3:Y:S02]  /*0190*/  LDC.64 R10, c[0x0][0x398] ;  /* 0x0000e600ff0a7b82 */ /* 0x000ee40000000a00 */
[----:B------:R-:W-:Y:S01]  /*01a0*/  IMAD.U32 R2, RZ, RZ, UR4 ;  /* 0x00000004ff027e24 */ /* 0x000fe2000f8e00ff */
[----:B0-----:R-:W-:-:S04]  /*01b0*/  UIADD3 UR7, UP1, UPT, UR8, 0x10, URZ ;  /* 0x0000001008077890 */ /* 0x001fc8000ff3e0ff */
[----:B------:R-:W-:Y:S02]  /*01c0*/  UIADD3.X UR8, UPT, UPT, URZ, UR9, URZ, UP1, !UPT ;  /* 0x00000009ff087290 */ /* 0x000fe40008ffe4ff */
[----:B--2---:R-:W-:Y:S01]  /*01d0*/  UIADD3 UR5, UP1, UPT, UR10, 0x10, URZ ;  /* 0x000000100a057890 */ /* 0x004fe2000ff3e0ff */
[----:B------:R-:W-:Y:S01]  /*01e0*/  MOV R14, UR7 ;  /* 0x00000007000e7c02 */ /* 0x000fe20008000f00 */
[----:B------:R-:W-:Y:S02]  /*01f0*/  UIADD3 UR9, UPT, UPT, -UR4, URZ, URZ ;  /* 0x000000ff04097290 */ /* 0x000fe4000fffe1ff */
[----:B------:R-:W-:Y:S01]  /*0200*/  UIADD3.X UR6, UPT, UPT, URZ, UR11, URZ, UP1, !UPT ;  /* 0x0000000bff067290 */ /* 0x000fe20008ffe4ff */
[----:B------:R-:W-:Y:S02]  /*0210*/  IMAD.U32 R15, RZ, RZ, UR8 ;  /* 0x00000008ff0f7e24 */ /* 0x000fe4000f8e00ff */
[----:B------:R-:W-:-:S03]  /*0220*/  IMAD.U32 R18, RZ, RZ, UR5 ;  /* 0x00000005ff127e24 */ /* 0x000fc6000f8e00ff */
[----:B------:R-:W-:-:S07]  /*0230*/  MOV R25, UR6 ;  /* 0x0000000600197c02 */ /* 0x000fce0008000f00 */
.L_x_2:
[----:B------:R-:W1:Y:S04]  /*0240*/  LDG.E R21, desc[UR14][R14.64+-0x10] ;  /* 0xfffff00e0e157981 */ /* 0x000e68000c1e1900 */
[----:B------:R-:W2:Y:S04]  /*0250*/  LDG.E R29, desc[UR14][R14.64+-0xc] ;  /* 0xfffff40e0e1d7981 */ /* 0x000ea8000c1e1900 */
[----:B------:R-:W4:Y:S01]  /*0260*/  LDG.E R19, desc[UR14][R14.64+-0x8] ;  /* 0xfffff80e0e137981 */ /* 0x000f22000c1e1900 */
[----:B-1----:R-:W-:-:S05]  /*0270*/  IMAD.WIDE R16, R21, 0x4, R12 ;  /* 0x0000000415107825 */ /* 0x002fca00078e020c */
[----:B------:R-:W5:Y:S01]  /*0280*/  LDG.E R27, desc[UR14][R16.64] ;  /* 0x0000000e101b7981 */ /* 0x000f62000c1e1900 */
[----:B---3--:R-:W-:-:S05]  /*0290*/  IMAD.WIDE R20, R21, 0x4, R10 ;  /* 0x0000000415147825 */ /* 0x008fca00078e020a */
[----:B------:R-:W3:Y:S01]  /*02a0*/  LDG.E R3, desc[UR14][R20.64] ;  /* 0x0000000e14037981 */ /* 0x000ee2000c1e1900 */
[----:B--2---:R-:W-:-:S06]  /*02b0*/  IMAD.WIDE R6, R29, 0x4, R12 ;  /* 0x000000041d067825 */ /* 0x004fcc00078e020c */
[----:B------:R-:W2:Y:S01]  /*02c0*/  LDG.E R7, desc[UR14][R6.64] ;  /* 0x0000000e06077981 */ /* 0x000ea2000c1e1900 */
[----:B------:R-:W-:-:S05]  /*02d0*/  IMAD.WIDE R28, R29, 0x4, R10 ;  /* 0x000000041d1c7825 */ /* 0x000fca00078e020a */
[----:B------:R0:W4:Y:S01]  /*02e0*/  LDG.E R5, desc[UR14][R28.64] ;  /* 0x0000000e1c057981 */ /* 0x000122000c1e1900 */
[----:B-----5:R-:W-:-:S04]  /*02f0*/  IABS R9, R27 ;  /* 0x0000001b00097213 */ /* 0x020fc80000000000 */
[----:B------:R-:W1:Y:S01]  /*0300*/  I2F.RP R23, R9 ;  /* 0x0000000900177306 */ /* 0x000e620000209400 */
[----:B---3--:R-:W-:-:S07]  /*0310*/  IABS R4, R3 ;  /* 0x0000000300047213 */ /* 0x008fce0000000000 */
[----:B------:R-:W-:Y:S08]  /*0320*/  I2F.RP R26, R4 ;  /* 0x00000004001a7306 */ /* 0x000ff00000209400 */
[----:B-1----:R-:W1:Y:S01]  /*0330*/  MUFU.RCP R23, R23 ;  /* 0x0000001700177308 */ /* 0x002e620000001000 */
[----:B--2---:R-:W-:-:S07]  /*0340*/  IABS R6, R7 ;  /* 0x0000000700067213 */ /* 0x004fce0000000000 */
[----:B0-----:R-:W0:Y:S01]  /*0350*/  I2F.RP R28, R6 ;  /* 0x00000006001c7306 */ /* 0x001e220000209400 */
[----:B-1----:R-:W-:-:S07]  /*0360*/  VIADD R24, R23, 0xffffffe ;  /* 0x0ffffffe17187836 */ /* 0x002fce0000000000 */
[----:B------:R-:W1:Y:S08]  /*0370*/  MUFU.RCP R26, R26 ;  /* 0x0000001a001a7308 */ /* 0x000e700000001000 */
[----:B------:R-:W2:Y:S08]  /*0380*/  F2I.FTZ.U32.TRUNC.NTZ R21, R24 ;  /* 0x0000001800157305 */ /* 0x000eb0000021f000 */
[----:B0-----:R-:W0:Y:S01]  /*0390*/  MUFU.RCP R16, R28 ;  /* 0x0000001c00107308 */ /* 0x001e220000001000 */
[----:B-1----:R-:W-:Y:S01]  /*03a0*/  VIADD R17, R26, 0xffffffe ;  /* 0x0ffffffe1a117836 */ /* 0x002fe20000000000 */
[----:B--2---:R-:W-:-:S06]  /*03b0*/  IADD3 R20, PT, PT, RZ, -R21, RZ ;  /* 0x80000015ff147210 */ /* 0x004fcc0007ffe0ff */
[----:B------:R-:W1:Y:S01]  /*03c0*/  F2I.FTZ.U32.TRUNC.NTZ R17, R17 ;  /* 0x0000001100117305 */ /* 0x000e62000021f000 */
[----:B------:R-:W-:Y:S02]  /*03d0*/  IMAD R23, R20, R9, RZ ;  /* 0x0000000914177224 */ /* 0x000fe400078e02ff */
[----:B------:R-:W-:-:S04]  /*03e0*/  IMAD.MOV.U32 R20, RZ, RZ, RZ ;  /* 0x000000ffff147224 */ /* 0x000fc800078e00ff */
[----:B------:R-:W-:-:S04]  /*03f0*/  IMAD.HI.U32 R23, R21, R23, R20 ;  /* 0x0000001715177227 */ /* 0x000fc800078e0014 */
[----:B0-----:R-:W-:Y:S01]  /*0400*/  VIADD R21, R16, 0xffffffe ;  /* 0x0ffffffe10157836 */ /* 0x001fe20000000000 */
[----:B-1----:R-:W-:-:S05]  /*0410*/  IADD3 R29, PT, PT, RZ, -R17, RZ ;  /* 0x80000011ff1d7210 */ /* 0x002fca0007ffe0ff */
[----:B------:R-:W0:Y:S01]  /*0420*/  F2I.FTZ.U32.TRUNC.NTZ R21, R21 ;  /* 0x0000001500157305 */ /* 0x000e22000021f000 */
[----:B------:R-:W-:Y:S02]  /*0430*/  IMAD R29, R29, R4, RZ ;  /* 0x000000041d1d7224 */ /* 0x000fe400078e02ff */
[----:B------:R-:W-:-:S04]  /*0440*/  IMAD.MOV.U32 R16, RZ, RZ, RZ ;  /* 0x000000ffff107224 */ /* 0x000fc800078e00ff */
[----:B------:R-:W-:-:S04]  /*0450*/  IMAD.HI.U32 R16, R17, R29, R16 ;  /* 0x0000001d11107227 */ /* 0x000fc800078e0010 */
[----:B0-----:R-:W-:-:S04]  /*0460*/  IMAD.MOV R17, RZ, RZ, -R21 ;  /* 0x000000ffff117224 */ /* 0x001fc800078e0a15 */
[----:B------:R-:W-:-:S04]  /*0470*/  IMAD R17, R17, R6, RZ ;  /* 0x0000000611117224 */ /* 0x000fc800078e02ff */
[----:B------:R-:W-:Y:S01]  /*0480*/  IMAD.HI.U32 R20, R21, R17, R20 ;  /* 0x0000001115147227 */ /* 0x000fe200078e0014 */
[----:B------:R-:W-:-:S03]  /*0490*/  IABS R21, R27 ;  /* 0x0000001b00157213 */ /* 0x000fc60000000000 */
[----:B------:R-:W-:Y:S01]  /*04a0*/  IMAD.HI.U32 R17, R23, R22, RZ ;  /* 0x0000001617117227 */ /* 0x000fe200078e00ff */
[----:B------:R-:W-:Y:S02]  /*04b0*/  IABS R22, R0 ;  /* 0x0000000000167213 */ /* 0x000fe40000000000 */
[----:B------:R-:W-:Y:S02]  /*04c0*/  IADD3 R24, PT, PT, RZ, -R21, RZ ;  /* 0x80000015ff187210 */ /* 0x000fe40007ffe0ff */
[----:B----4-:R-:W-:-:S03]  /*04d0*/  IABS R23, R5 ;  /* 0x0000000500177213 */ /* 0x010fc60000000000 */
[----:B------:R-:W-:Y:S01]  /*04e0*/  IMAD R24, R17, R24, R22 ;  /* 0x0000001811187224 */ /* 0x000fe200078e0216 */
[----:B------:R-:W0:Y:S04]  /*04f0*/  I2F.RP R21, R23 ;  /* 0x0000001700157306 */ /* 0x000e280000209400 */
[----:B------:R-:W-:-:S13]  /*0500*/  ISETP.GT.U32.AND P1, PT, R9, R24, PT ;  /* 0x000000180900720c */ /* 0x000fda0003f24070 */
[----:B------:R-:W-:Y:S01]  /*0510*/  @!P1 IMAD.IADD R24, R24, 0x1, -R9 ;  /* 0x0000000118189824 */ /* 0x000fe200078e0a09 */
[----:B0-----:R-:W0:Y:S04]  /*0520*/  MUFU.RCP R21, R21 ;  /* 0x0000001500157308 */ /* 0x001e280000001000 */
[----:B------:R-:W-:Y:S02]  /*0530*/  ISETP.GE.U32.AND P0, PT, R24, R9, PT ;  /* 0x000000091800720c */ /* 0x000fe40003f06070 */
[----:B------:R-:W-:Y:S01]  /*0540*/  LOP3.LUT R9, R0, R27, RZ, 0x3c, !PT ;  /* 0x0000001b00097212 */ /* 0x000fe200078e3cff */
[----:B------:R-:W-:Y:S01]  /*0550*/  @!P1 VIADD R17, R17, 0x1 ;  /* 0x0000000111119836 */ /* 0x000fe20000000000 */
[----:B------:R-:W-:Y:S02]  /*0560*/  ISETP.NE.AND P1, PT, R27, RZ, PT ;  /* 0x000000ff1b00720c */ /* 0x000fe40003f25270 */
[----:B------:R-:W-:-:S07]  /*0570*/  ISETP.GE.AND P2, PT, R9, RZ, PT ;  /* 0x000000ff0900720c */ /* 0x000fce0003f46270 */
[----:B------:R-:W-:Y:S01]  /*0580*/  @P0 IADD3 R17, PT, PT, R17, 0x1, RZ ;  /* 0x0000000111110810 */ /* 0x000fe20007ffe0ff */
[----:B0-----:R-:W-:-:S04]  /*0590*/  VIADD R24, R21, 0xffffffe ;  /* 0x0ffffffe15187836 */ /* 0x001fc80000000000 */
[----:B------:R-:W-:Y:S02]  /*05a0*/  IMAD.MOV.U32 R9, RZ, RZ, R17 ;  /* 0x000000ffff097224 */ /* 0x000fe400078e0011 */
[----:B------:R-:W0:Y:S03]  /*05b0*/  F2I.FTZ.U32.TRUNC.NTZ R17, R24 ;  /* 0x0000001800117305 */ /* 0x000e26000021f000 */
[----:B------:R-:W-:Y:S02]  /*05c0*/  @!P2 IADD3 R9, PT, PT, -R9, RZ, RZ ;  /* 0x000000ff0909a210 */ /* 0x000fe40007ffe1ff */
[----:B------:R-:W-:Y:S02]  /*05d0*/  @!P1 LOP3.LUT R9, RZ, R27, RZ, 0x33, !PT ;  /* 0x0000001bff099212 */ /* 0x000fe400078e33ff */
[----:B------:R-:W-:Y:S02]  /*05e0*/  IABS R26, R3 ;  /* 0x00000003001a7213 */ /* 0x000fe40000000000 */
[----:B------:R-:W-:-:S03]  /*05f0*/  IABS R21, R9 ;  /* 0x0000000900157213 */ /* 0x000fc60000000000 */
[----:B------:R-:W-:Y:S02]  /*0600*/  IMAD.MOV R26, RZ, RZ, -R26 ;  /* 0x000000ffff1a7224 */ /* 0x000fe400078e0a1a */
[----:B------:R-:W-:-:S04]  /*0610*/  IMAD.HI.U32 R16, R16, R21, RZ ;  /* 0x0000001510107227 */ /* 0x000fc800078e00ff */
[----:B0-----:R-:W-:Y:S02]  /*0620*/  IMAD.MOV R28, RZ, RZ, -R17 ;  /* 0x000000ffff1c7224 */ /* 0x001fe400078e0a11 */
[----:B------:R-:W-:Y:S01]  /*0630*/  IMAD R21, R16, R26, R21 ;  /* 0x0000001a10157224 */ /* 0x000fe200078e0215 */
[----:B------:R-:W-:Y:S01]  /*0640*/  MOV R16, RZ ;  /* 0x000000ff00107202 */ /* 0x000fe20000000f00 */
[----:B------:R-:W-:-:S04]  /*0650*/  IMAD R27, R28, R23, RZ ;  /* 0x000000171c1b7224 */ /* 0x000fc800078e02ff */
[----:B------:R-:W-:-:S04]  /*0660*/  IMAD.HI.U32 R24, R17, R27, R16 ;  /* 0x0000001b11187227 */ /* 0x000fc800078e0010 */
[----:B------:R-:W-:-:S05]  /*0670*/  IMAD.WIDE R16, R19, 0x4, R12 ;  /* 0x0000000413107825 */ /* 0x000fca00078e020c */
[----:B------:R0:W2:Y:S02]  /*0680*/  LDG.E R27, desc[UR14][R16.64] ;  /* 0x0000000e101b7981 */ /* 0x0000a4000c1e1900 */
[----:B0-----:R-:W-:Y:S02]  /*0690*/  IMAD.MOV.U32 R16, RZ, RZ, R18 ;  /* 0x000000ffff107224 */ /* 0x001fe400078e0012 */
[----:B------:R-:W-:Y:S02]  /*06a0*/  IMAD.MOV.U32 R17, RZ, RZ, R25 ;  /* 0x000000ffff117224 */ /* 0x000fe400078e0019 */
[----:B------:R-:W-:Y:S01]  /*06b0*/  IMAD.WIDE R18, R19, 0x4, R10 ;  /* 0x0000000413127825 */ /* 0x000fe200078e020a */
[----:B------:R-:W3:Y:S04]  /*06c0*/  LDG.E R25, desc[UR14][R14.64+-0x4] ;  /* 0xfffffc0e0e197981 */ /* 0x000ee8000c1e1900 */
[----:B------:R-:W4:Y:S04]  /*06d0*/  LDG.E R29, desc[UR14][R16.64+-0x10] ;  /* 0xfffff00e101d7981 */ /* 0x000f28000c1e1900 */
[----:B------:R0:W5:Y:S01]  /*06e0*/  LDG.E R18, desc[UR14][R18.64] ;  /* 0x0000000e12127981 */ /* 0x000162000c1e1900 */
[----:B------:R-:W-:-:S02]  /*06f0*/  ISETP.GT.U32.AND P0, PT, R4, R21, PT ;  /* 0x000000150400720c */ /* 0x000fc40003f04070 */
[----:B------:R-:W-:Y:S01]  /*0700*/  ISETP.GE.AND P1, PT, R9, RZ, PT ;  /* 0x000000ff0900720c */ /* 0x000fe20003f26270 */
[----:B------:R-:W3:Y:S10]  /*0710*/  LDG.E R28, desc[UR14][R16.64+-0x8] ;  /* 0xfffff80e101c7981 */ /* 0x000ef4000c1e1900 */
[----:B------:R-:W-:-:S04]  /*0720*/  @!P0 IADD3 R21, PT, PT, R21, -R4, RZ ;  /* 0x8000000415158210 */ /* 0x000fc80007ffe0ff */
[----:B------:R-:W-:-:S13]  /*0730*/  ISETP.GT.U32.AND P0, PT, R4, R21, PT ;  /* 0x000000150400720c */ /* 0x000fda0003f04070 */
[----:B------:R-:W-:Y:S01]  /*0740*/  @!P0 IMAD.IADD R21, R21, 0x1, -R4 ;  /* 0x0000000115158824 */ /* 0x000fe200078e0a04 */
[----:B------:R-:W-:-:S03]  /*0750*/  ISETP.NE.AND P0, PT, R3, RZ, PT ;  /* 0x000000ff0300720c */ /* 0x000fc60003f05270 */
[----:B------:R-:W-:Y:S02]  /*0760*/  @!P1 IMAD.MOV R21, RZ, RZ, -R21 ;  /* 0x000000ffff159224 */ /* 0x000fe400078e0a15 */
[----:B0-----:R-:W-:-:S08]  /*0770*/  IMAD.HI.U32 R19, R20, R22, RZ ;  /* 0x0000001614137227 */ /* 0x001fd000078e00ff */
[----:B------:R-:W-:Y:S02]  /*0780*/  @!P0 LOP3.LUT R21, RZ, R3, RZ, 0x33, !PT ;  /* 0x00000003ff158212 */ /* 0x000fe400078e33ff */
[----:B------:R-:W-:-:S04]  /*0790*/  IABS R3, R7 ;  /* 0x0000000700037213 */ /* 0x000fc80000000000 */
[----:B------:R-:W-:-:S05]  /*07a0*/  IADD3 R3, PT, PT, RZ, -R3, RZ ;  /* 0x80000003ff037210 */ /* 0x000fca0007ffe0ff */
[----:B------:R-:W-:-:S05]  /*07b0*/  IMAD R3, R19, R3, R22 ;  /* 0x0000000313037224 */ /* 0x000fca00078e0216 */
[----:B------:R-:W-:-:S13]  /*07c0*/  ISETP.GT.U32.AND P1, PT, R6, R3, PT ;  /* 0x000000030600720c */ /* 0x000fda0003f24070 */
[----:B------:R-:W-:-:S04]  /*07d0*/  @!P1 IADD3 R3, PT, PT, R3, -R6, RZ ;  /* 0x8000000603039210 */ /* 0x000fc80007ffe0ff */
[----:B------:R-:W-:Y:S02]  /*07e0*/  ISETP.GE.U32.AND P0, PT, R3, R6, PT ;  /* 0x000000060300720c */ /* 0x000fe40003f06070 */
[----:B------:R-:W-:Y:S01]  /*07f0*/  LOP3.LUT R6, R0, R7, RZ, 0x3c, !PT ;  /* 0x0000000700067212 */ /* 0x000fe200078e3cff */
[----:B------:R-:W-:Y:S01]  /*0800*/  @!P1 VIADD R19, R19, 0x1 ;  /* 0x0000000113139836 */ /* 0x000fe20000000000 */
[----:B------:R-:W-:Y:S02]  /*0810*/  ISETP.NE.AND P1, PT, R7, RZ, PT ;  /* 0x000000ff0700720c */ /* 0x000fe40003f25270 */
[----:B------:R-:W-:-:S07]  /*0820*/  ISETP.GE.AND P2, PT, R6, RZ, PT ;  /* 0x000000ff0600720c */ /* 0x000fce0003f46270 */
[----:B------:R-:W-:Y:S02]  /*0830*/  @P0 IADD3 R19, PT, PT, R19, 0x1, RZ ;  /* 0x0000000113130810 */ /* 0x000fe40007ffe0ff */
[----:B--2---:R-:W-:-:S04]  /*0840*/  IABS R26, R27 ;  /* 0x0000001b001a7213 */ /* 0x004fc80000000000 */
[----:B------:R-:W0:Y:S08]  /*0850*/  I2F.RP R4, R26 ;  /* 0x0000001a00047306 */ /* 0x000e300000209400 */
[----:B0-----:R-:W0:Y:S01]  /*0860*/  MUFU.RCP R4, R4 ;  /* 0x0000000400047308 */ /* 0x001e220000001000 */
[----:B----4-:R-:W-:Y:S02]  /*0870*/  IMAD R29, R21, R29, R8 ;  /* 0x0000001d151d7224 */ /* 0x010fe400078e0208 */
[----:B0-----:R-:W-:-:S05]  /*0880*/  VIADD R8, R4, 0xffffffe ;  /* 0x0ffffffe04087836 */ /* 0x001fca0000000000 */
[----:B------:R0:W1:Y:S01]  /*0890*/  F2I.FTZ.U32.TRUNC.NTZ R9, R8 ;  /* 0x0000000800097305 */ /* 0x000062000021f000 */
[----:B-----5:R-:W-:Y:S01]  /*08a0*/  IABS R4, R18 ;  /* 0x0000001200047213 */ /* 0x020fe20000000000 */
[----:B0-----:R-:W-:Y:S02]  /*08b0*/  IMAD.MOV.U32 R8, RZ, RZ, RZ ;  /* 0x000000ffff087224 */ /* 0x001fe400078e00ff */
[----:B-1----:R-:W-:-:S04]  /*08c0*/  IMAD.MOV R21, RZ, RZ, -R9 ;  /* 0x000000ffff157224 */ /* 0x002fc800078e0a09 */
[----:B------:R-:W-:-:S04]  /*08d0*/  IMAD R3, R21, R26, RZ ;  /* 0x0000001a15037224 */ /* 0x000fc800078e02ff */
[----:B------:R-:W-:Y:S02]  /*08e0*/  IMAD.HI.U32 R3, R9, R3, R8 ;  /* 0x0000000309037227 */ /* 0x000fe400078e0008 */
[----:B------:R-:W0:Y:S08]  /*08f0*/  I2F.RP R9, R4 ;  /* 0x0000000400097306 */ /* 0x000e300000209400 */
[----:B0-----:R-:W0:Y:S01]  /*0900*/  MUFU.RCP R9, R9 ;  /* 0x0000000900097308 */ /* 0x001e220000001000 */
[----:B------:R-:W-:-:S04]  /*0910*/  IMAD.MOV.U32 R8, RZ, RZ, R19 ;  /* 0x000000ffff087224 */ /* 0x000fc800078e0013 */
[----:B------:R-:W-:Y:S01]  /*0920*/  @!P2 IMAD.MOV R8, RZ, RZ, -R8 ;  /* 0x000000ffff08a224 */ /* 0x000fe200078e0a08 */
[----:B------:R-:W-:Y:S02]  /*0930*/  @!P1 LOP3.LUT R8, RZ, R7, RZ, 0x33, !PT ;  /* 0x00000007ff089212 */ /* 0x000fe400078e33ff */
[----:B0-----:R-:W-:-:S04]  /*0940*/  IADD3 R6, PT, PT, R9, 0xffffffe, RZ ;  /* 0x0ffffffe09067810 */ /* 0x001fc80007ffe0ff */
[----:B------:R0:W1:Y:S01]  /*0950*/  F2I.FTZ.U32.TRUNC.NTZ R7, R6 ;  /* 0x0000000600077305 */ /* 0x000062000021f000 */
[----:B------:R-:W-:-:S05]  /*0960*/  IABS R19, R5 ;  /* 0x0000000500137213 */ /* 0x000fca0000000000 */
[----:B------:R-:W-:Y:S02]  /*0970*/  IMAD.MOV R20, RZ, RZ, -R19 ;  /* 0x000000ffff147224 */ /* 0x000fe400078e0a13 */
[----:B0-----:R-:W-:Y:S02]  /*0980*/  HFMA2 R6, -RZ, RZ, 0, 0 ;  /* 0x00000000ff067431 */ /* 0x001fe400000001ff */
[----:B-1----:R-:W-:-:S04]  /*0990*/  IMAD.MOV R19, RZ, RZ, -R7 ;  /* 0x000000ffff137224 */ /* 0x002fc800078e0a07 */
[----:B------:R-:W-:-:S04]  /*09a0*/  IMAD R19, R19, R4, RZ ;  /* 0x0000000413137224 */ /* 0x000fc800078e02ff */
[----:B------:R-:W-:-:S04]  /*09b0*/  IMAD.HI.U32 R19, R7, R19, R6 ;  /* 0x0000001307137227 */ /* 0x000fc800078e0006 */
[----:B---3--:R-:W-:-:S05]  /*09c0*/  IMAD.WIDE R6, R25, 0x4, R12 ;  /* 0x0000000419067825 */ /* 0x008fca00078e020c */
[----:B------:R0:W2:Y:S01]  /*09d0*/  LDG.E R21, desc[UR14][R6.64] ;  /* 0x0000000e06157981 */ /* 0x0000a2000c1e1900 */
[----:B------:R-:W-:-:S05]  /*09e0*/  IABS R9, R8 ;  /* 0x0000000800097213 */ /* 0x000fca0000000000 */
[----:B------:R-:W-:-:S04]  /*09f0*/  IMAD.HI.U32 R24, R24, R9, RZ ;  /* 0x0000000918187227 */ /* 0x000fc800078e00ff */
[----:B------:R-:W-:Y:S02]  /*0a00*/  IMAD R20, R24, R20, R9 ;  /* 0x0000001418147224 */ /* 0x000fe400078e0209 */
[----:B------:R-:W3:Y:S01]  /*0a10*/  LDG.E R24, desc[UR14][R16.64+-0xc] ;  /* 0xfffff40e10187981 */ /* 0x000ee2000c1e1900 */
[----:B------:R-:W-:Y:S01]  /*0a20*/  ISETP.GE.AND P1, PT, R8, RZ, PT ;  /* 0x000000ff0800720c */ /* 0x000fe20003f26270 */
[----:B------:R-:W-:Y:S02]  /*0a30*/  IMAD.WIDE R8, R25, 0x4, R10 ;  /* 0x0000000419087825 */ /* 0x000fe400078e020a */
[----:B------:R-:W4:Y:S04]  /*0a40*/  LDG.E R25, desc[UR14][R14.64] ;  /* 0x0000000e0e197981 */ /* 0x000f28000c1e1900 */
[----:B------:R1:W5:Y:S01]  /*0a50*/  LDG.E R8, desc[UR14][R8.64] ;  /* 0x0000000e08087981 */ /* 0x000362000c1e1900 */
[----:B------:R-:W-:-:S13]  /*0a60*/  ISETP.GT.U32.AND P0, PT, R23, R20, PT ;  /* 0x000000141700720c */ /* 0x000fda0003f04070 */
[----:B------:R-:W-:-:S05]  /*0a70*/  @!P0 IMAD.IADD R20, R20, 0x1, -R23 ;  /* 0x0000000114148824 */ /* 0x000fca00078e0a17 */
[----:B------:R-:W-:-:S13]  /*0a80*/  ISETP.GT.U32.AND P0, PT, R23, R20, PT ;  /* 0x000000141700720c */ /* 0x000fda0003f04070 */
[----:B------:R-:W-:Y:S01]  /*0a90*/  @!P0 IMAD.IADD R20, R20, 0x1, -R23 ;  /* 0x0000000114148824 */ /* 0x000fe200078e0a17 */
[----:B------:R-:W-:-:S04]  /*0aa0*/  ISETP.NE.AND P0, PT, R5, RZ, PT ;  /* 0x000000ff0500720c */ /* 0x000fc80003f05270 */
[----:B0-----:R-:W-:-:S05]  /*0ab0*/  MOV R6, R20 ;  /* 0x0000001400067202 */ /* 0x001fca0000000f00 */
[----:B------:R-:W-:-:S04]  /*0ac0*/  @!P1 IMAD.MOV R6, RZ, RZ, -R6 ;  /* 0x000000ffff069224 */ /* 0x000fc800078e0a06 */
[----:B------:R-:W-:Y:S01]  /*0ad0*/  @!P0 LOP3.LUT R6, RZ, R5, RZ, 0x33, !PT ;  /* 0x00000005ff068212 */ /* 0x000fe200078e33ff */
[----:B------:R-:W-:Y:S01]  /*0ae0*/  IMAD.HI.U32 R23, R3, R22, RZ ;  /* 0x0000001603177227 */ /* 0x000fe200078e00ff */
[----:B--2---:R-:W-:-:S04]  /*0af0*/  IABS R20, R21 ;  /* 0x0000001500147213 */ /* 0x004fc80000000000 */
[----:B------:R-:W0:Y:S01]  /*0b00*/  I2F.RP R5, R20 ;  /* 0x0000001400057306 */ /* 0x000e220000209400 */
[----:B---3--:R-:W-:-:S07]  /*0b10*/  IMAD R24, R6, R24, R29 ;  /* 0x0000001806187224 */ /* 0x008fce00078e021d */
[----:B0-----:R-:W0:Y:S01]  /*0b20*/  MUFU.RCP R5, R5 ;  /* 0x0000000500057308 */ /* 0x001e220000001000 */
[----:B------:R-:W-:-:S05]  /*0b30*/  IABS R6, R27 ;  /* 0x0000001b00067213 */ /* 0x000fca0000000000 */
[----:B-1----:R-:W-:-:S04]  /*0b40*/  IMAD.MOV R9, RZ, RZ, -R6 ;  /* 0x000000ffff097224 */ /* 0x002fc800078e0a06 */
[----:B------:R-:W-:Y:S01]  /*0b50*/  IMAD R3, R23, R9, R22 ;  /* 0x0000000917037224 */ /* 0x000fe200078e0216 */
[----:B0-----:R-:W-:-:S04]  /*0b60*/  IADD3 R6, PT, PT, R5, 0xffffffe, RZ ;  /* 0x0ffffffe05067810 */ /* 0x001fc80007ffe0ff */
[----:B------:R-:W-:Y:S01]  /*0b70*/  ISETP.GT.U32.AND P1, PT, R26, R3, PT ;  /* 0x000000031a00720c */ /* 0x000fe20003f24070 */
[----:B------:R-:W0:-:S12]  /*0b80*/  F2I.FTZ.U32.TRUNC.NTZ R7, R6 ;  /* 0x0000000600077305 */ /* 0x000e18000021f000 */
[----:B------:R-:W-:Y:S02]  /*0b90*/  @!P1 IMAD.IADD R3, R3, 0x1, -R26 ;  /* 0x0000000103039824 */ /* 0x000fe400078e0a1a */
[----:B0-----:R-:W-:-:S03]  /*0ba0*/  IMAD.MOV R5, RZ, RZ, -R7 ;  /* 0x000000ffff057224 */ /* 0x001fc600078e0a07 */
[----:B------:R-:W-:Y:S01]  /*0bb0*/  ISETP.GE.U32.AND P0, PT, R3, R26, PT ;  /* 0x0000001a0300720c */ /* 0x000fe20003f06070 */
[----:B------:R-:W-:Y:S01]  /*0bc0*/  IMAD R3, R5, R20, RZ ;  /* 0x0000001405037224 */ /* 0x000fe200078e02ff */
[----:B-----5:R-:W-:-:S04]  /*0bd0*/  IABS R5, R8 ;  /* 0x0000000800057213 */ /* 0x020fc80000000000 */
[----:B------:R-:W0:Y:S01]  /*0be0*/  I2F.RP R9, R5 ;  /* 0x0000000500097306 */ /* 0x000e220000209400 */
[----:B------:R-:W-:Y:S02]  /*0bf0*/  HFMA2 R6, -RZ, RZ, 0, 0 ;  /* 0x00000000ff067431 */ /* 0x000fe400000001ff */
[----:B------:R-:W-:Y:S01]  /*0c00*/  @!P1 VIADD R23, R23, 0x1 ;  /* 0x0000000117179836 */ /* 0x000fe20000000000 */
[----:B------:R-:W-:Y:S02]  /*0c10*/  ISETP.NE.AND P1, PT, R27, RZ, PT ;  /* 0x000000ff1b00720c */ /* 0x000fe40003f25270 */
[----:B------:R-:W-:Y:S02]  /*0c20*/  IMAD.HI.U32 R3, R7, R3, R6 ;  /* 0x0000000307037227 */ /* 0x000fe400078e0006 */
[----:B0-----:R-:W0:Y:S01]  /*0c30*/  MUFU.RCP R9, R9 ;  /* 0x0000000900097308 */ /* 0x001e220000001000 */
[----:B------:R-:W-:-:S04]  /*0c40*/  LOP3.LUT R6, R0, R27, RZ, 0x3c, !PT ;  /* 0x0000001b00067212 */ /* 0x000fc800078e3cff */
[----:B------:R-:W-:Y:S01]  /*0c50*/  ISETP.GE.AND P2, PT, R6, RZ, PT ;  /* 0x000000ff0600720c */ /* 0x000fe20003f46270 */
[----:B------:R-:W-:Y:S02]  /*0c60*/  @P0 VIADD R23, R23, 0x1 ;  /* 0x0000000117170836 */ /* 0x000fe40000000000 */
[----:B0-----:R-:W-:-:S10]  /*0c70*/  VIADD R6, R9, 0xffffffe ;  /* 0x0ffffffe09067836 */ /* 0x001fd40000000000 */
[----:B------:R-:W-:Y:S02]  /*0c80*/  @!P2 IADD3 R23, PT, PT, -R23, RZ, RZ ;  /* 0x000000ff1717a210 */ /* 0x000fe40007ffe1ff */
[----:B------:R-:W-:Y:S01]  /*0c90*/  @!P1 LOP3.LUT R23, RZ, R27, RZ, 0x33, !PT ;  /* 0x0000001bff179212 */ /* 0x000fe200078e33ff */
[----:B------:R-:W0:Y:S01]  /*0ca0*/  F2I.FTZ.U32.TRUNC.NTZ R7, R6 ;  /* 0x0000000600077305 */ /* 0x000e22000021f000 */
[----:B------:R-:W-:Y:S02]  /*0cb0*/  IABS R27, R18 ;  /* 0x00000012001b7213 */ /* 0x000fe40000000000 */
[----:B------:R-:W-:-:S03]  /*0cc0*/  IABS R26, R23 ;  /* 0x00000017001a7213 */ /* 0x000fc60000000000 */
[----:B------:R-:W-:Y:S02]  /*0cd0*/  IMAD.MOV R9, RZ, RZ, -R27 ;  /* 0x000000ffff097224 */ /* 0x000fe400078e0a1b */
[----:B------:R-:W-:-:S04]  /*0ce0*/  IMAD.HI.U32 R19, R19, R26, RZ ;  /* 0x0000001a13137227 */ /* 0x000fc800078e00ff */
[----:B------:R-:W-:Y:S01]  /*0cf0*/  IMAD R9, R19, R9, R26 ;  /* 0x0000000913097224 */ /* 0x000fe200078e021a */
[----:B0-----:R-:W-:Y:S01]  /*0d00*/  IADD3 R26, PT, PT, RZ, -R7, RZ ;  /* 0x80000007ff1a7210 */ /* 0x001fe20007ffe0ff */
[----:B------:R-:W-:-:S04]  /*0d10*/  IMAD.MOV.U32 R6, RZ, RZ, RZ ;  /* 0x000000ffff067224 */ /* 0x000fc800078e00ff */
[----:B------:R-:W-:-:S04]  /*0d20*/  IMAD R19, R26, R5, RZ ;  /* 0x000000051a137224 */ /* 0x000fc800078e02ff */
[----:B------:R-:W-:-:S04]  /*0d30*/  IMAD.HI.U32 R19, R7, R19, R6 ;  /* 0x0000001307137227 */ /* 0x000fc800078e0006 */
[----:B----4-:R-:W-:-:S05]  /*0d40*/  IMAD.WIDE R6, R25, 0x4, R12 ;  /* 0x0000000419067825 */ /* 0x010fca00078e020c */
[----:B------:R0:W2:Y:S01]  /*0d50*/  LDG.E R29, desc[UR14][R6.64] ;  /* 0x0000000e061d7981 */ /* 0x0000a2000c1e1900 */
[----:B------:R-:W-:-:S06]  /*0d60*/  IMAD.WIDE R26, R25, 0x4, R10 ;  /* 0x00000004191a7825 */ /* 0x000fcc00078e020a */
[----:B------:R-:W3:Y:S01]  /*0d70*/  LDG.E R26, desc[UR14][R26.64] ;  /* 0x0000000e1a1a7981 */ /* 0x000ee2000c1e1900 */
[----:B------:R-:W-:-:S03]  /*0d80*/  ISETP.GE.AND P1, PT, R23, RZ, PT ;  /* 0x000000ff1700720c */ /* 0x000fc60003f26270 */
[----:B------:R-:W4:Y:S01]  /*0d90*/  LDG.E R23, desc[UR14][R14.64+0x4] ;  /* 0x0000040e0e177981 */ /* 0x000f22000c1e1900 */
[----:B------:R-:W-:-:S13]  /*0da0*/  ISETP.GT.U32.AND P0, PT, R4, R9, PT ;  /* 0x000000090400720c */ /* 0x000fda0003f04070 */
[----:B------:R-:W-:-:S05]  /*0db0*/  @!P0 IMAD.IADD R9, R9, 0x1, -R4 ;  /* 0x0000000109098824 */ /* 0x000fca00078e0a04 */
[----:B------:R-:W-:-:S13]  /*0dc0*/  ISETP.GT.U32.AND P0, PT, R4, R9, PT ;  /* 0x000000090400720c */ /* 0x000fda0003f04070 */
[----:B------:R-:W-:Y:S02]  /*0dd0*/  @!P0 IADD3 R9, PT, PT, R9, -R4, RZ ;  /* 0x8000000409098210 */ /* 0x000fe40007ffe0ff */
[----:B------:R-:W-:-:S03]  /*0de0*/  ISETP.NE.AND P0, PT, R18, RZ, PT ;  /* 0x000000ff1200720c */ /* 0x000fc60003f05270 */
[----:B------:R-:W-:Y:S01]  /*0df0*/  @!P1 IMAD.MOV R9, RZ, RZ, -R9 ;  /* 0x000000ffff099224 */ /* 0x000fe200078e0a09 */
[----:B0-----:R-:W-:-:S09]  /*0e00*/  IABS R6, R21 ;  /* 0x0000001500067213 */ /* 0x001fd20000000000 */
[----:B------:R-:W-:Y:S01]  /*0e10*/  @!P0 LOP3.LUT R9, RZ, R18, RZ, 0x33, !PT ;  /* 0x00000012ff098212 */ /* 0x000fe200078e33ff */
[----:B------:R-:W-:-:S04]  /*0e20*/  IMAD.HI.U32 R18, R3, R22, RZ ;  /* 0x0000001603127227 */ /* 0x000fc800078e00ff */
[----:B------:R-:W-:Y:S02]  /*0e30*/  IMAD R24, R9, R28, R24 ;  /* 0x0000001c09187224 */ /* 0x000fe400078e0218 */
[----:B------:R-:W-:-:S04]  /*0e40*/  IMAD.MOV R9, RZ, RZ, -R6 ;  /* 0x000000ffff097224 */ /* 0x000fc800078e0a06 */
[----:B------:R-:W-:-:S05]  /*0e50*/  IMAD R3, R18, R9, R22 ;  /* 0x0000000912037224 */ /* 0x000fca00078e0216 */
[----:B------:R-:W-:-:S13]  /*0e60*/  ISETP.GT.U32.AND P1, PT, R20, R3, PT ;  /* 0x000000031400720c */ /* 0x000fda0003f24070 */
[----:B------:R-:W-:-:S05]  /*0e70*/  @!P1 IMAD.IADD R3, R3, 0x1, -R20 ;  /* 0x0000000103039824 */ /* 0x000fca00078e0a14 */
[----:B------:R-:W-:Y:S01]  /*0e80*/  ISETP.GE.U32.AND P0, PT, R3, R20, PT ;  /* 0x000000140300720c */ /* 0x000fe20003f06070 */
[----:B------:R-:W-:Y:S01]  /*0e90*/  @!P1 VIADD R18, R18, 0x1 ;  /* 0x0000000112129836 */ /* 0x000fe20000000000 */
[----:B------:R-:W-:-:S11]  /*0ea0*/  ISETP.NE.AND P1, PT, R21, RZ, PT ;  /* 0x000000ff1500720c */ /* 0x000fd60003f25270 */
[----:B------:R-:W-:Y:S01]  /*0eb0*/  @P0 VIADD R18, R18, 0x1 ;  /* 0x0000000112120836 */ /* 0x000fe20000000000 */
[----:B--2---:R-:W-:-:S04]  /*0ec0*/  IABS R4, R29 ;  /* 0x0000001d00047213 */ /* 0x004fc80000000000 */
[----:B------:R-:W0:Y:S08]  /*0ed0*/  I2F.RP R25, R4 ;  /* 0x0000000400197306 */ /* 0x000e300000209400 */
[----:B0-----:R-:W0:Y:S02]  /*0ee0*/  MUFU.RCP R25, R25 ;  /* 0x0000001900197308 */ /* 0x001e240000001000 */
[----:B0-----:R-:W-:-:S02]  /*0ef0*/  IADD3 R6, PT, PT, R25, 0xffffffe, RZ ;  /* 0x0ffffffe19067810 */ /* 0x001fc40007ffe0ff */
[----:B------:R-:W2:Y:S04]  /*0f00*/  LDG.E R25, desc[UR14][R16.64+-0x4] ;  /* 0xfffffc0e10197981 */ /* 0x000ea8000c1e1900 */
[----:B------:R-:W0:Y:S02]  /*0f10*/  F2I.FTZ.U32.TRUNC.NTZ R7, R6 ;  /* 0x0000000600077305 */ /* 0x000e24000021f000 */
[----:B0-----:R-:W-:-:S04]  /*0f20*/  IMAD.MOV R9, RZ, RZ, -R7 ;  /* 0x000000ffff097224 */ /* 0x001fc800078e0a07 */
[----:B------:R-:W-:Y:S01]  /*0f30*/  IMAD R3, R9, R4, RZ ;  /* 0x0000000409037224 */ /* 0x000fe200078e02ff */
[----:B---3--:R-:W-:-:S04]  /*0f40*/  IABS R9, R26 ;  /* 0x0000001a00097213 */ /* 0x008fc80000000000 */
[----:B------:R-:W0:Y:S01]  /*0f50*/  I2F.RP R20, R9 ;  /* 0x0000000900147306 */ /* 0x000e220000209400 */
[----:B------:R-:W-:-:S05]  /*0f60*/  MOV R6, RZ ;  /* 0x000000ff00067202 */ /* 0x000fca0000000f00 */
[----:B------:R-:W-:Y:S02]  /*0f70*/  IMAD.HI.U32 R3, R7, R3, R6 ;  /* 0x0000000307037227 */ /* 0x000fe400078e0006 */
[----:B0-----:R-:W0:Y:S01]  /*0f80*/  MUFU.RCP R20, R20 ;  /* 0x0000001400147308 */ /* 0x001e220000001000 */
[----:B------:R-:W-:-:S04]  /*0f90*/  LOP3.LUT R6, R0, R21, RZ, 0x3c, !PT ;  /* 0x0000001500067212 */ /* 0x000fc800078e3cff */
[----:B------:R-:W-:Y:S01]  /*0fa0*/  ISETP.GE.AND P2, PT, R6, RZ, PT ;  /* 0x000000ff0600720c */ /* 0x000fe20003f46270 */
[----:B0-----:R-:W-:-:S04]  /*0fb0*/  VIADD R6, R20, 0xffffffe ;  /* 0x0ffffffe14067836 */ /* 0x001fc80000000000 */
[----:B------:R-:W0:Y:S08]  /*0fc0*/  F2I.FTZ.U32.TRUNC.NTZ R7, R6 ;  /* 0x0000000600077305 */ /* 0x000e30000021f000 */
[----:B------:R-:W-:Y:S02]  /*0fd0*/  @!P2 IADD3 R18, PT, PT, -R18, RZ, RZ ;  /* 0x000000ff1212a210 */ /* 0x000fe40007ffe1ff */
[----:B------:R-:W-:-:S02]  /*0fe0*/  @!P1 LOP3.LUT R18, RZ, R21, RZ, 0x33, !PT ;  /* 0x00000015ff129212 */ /* 0x000fc400078e33ff */
[----:B------:R-:W-:Y:S02]  /*0ff0*/  IABS R21, R8 ;  /* 0x0000000800157213 */ /* 0x000fe40000000000 */
[----:B------:R-:W-:-:S03]  /*1000*/  IABS R20, R18 ;  /* 0x0000001200147213 */ /* 0x000fc60000000000 */
[----:B------:R-:W-:Y:S02]  /*1010*/  IMAD.MOV R21, RZ, RZ, -R21 ;  /* 0x000000ffff157224 */ /* 0x000fe400078e0a15 */
[----:B------:R-:W-:Y:S01]  /*1020*/  IMAD.HI.U32 R19, R19, R20, RZ ;  /* 0x0000001413137227 */ /* 0x000fe200078e00ff */
[----:B0-----:R-:W-:-:S03]  /*1030*/  IADD3 R28, PT, PT, RZ, -R7, RZ ;  /* 0x80000007ff1c7210 */ /* 0x001fc60007ffe0ff */
[----:B------:R-:W-:Y:S02]  /*1040*/  IMAD R20, R19, R21, R20 ;  /* 0x0000001513147224 */ /* 0x000fe400078e0214 */
[----:B------:R-:W-:Y:S02]  /*1050*/  IMAD.MOV.U32 R6, RZ, RZ, RZ ;  /* 0x000000ffff067224 */ /* 0x000fe400078e00ff */
[----:B------:R-:W-:-:S04]  /*1060*/  IMAD R21, R28, R9, RZ ;  /* 0x000000091c157224 */ /* 0x000fc800078e02ff */
[----:B------:R-:W-:-:S04]  /*1070*/  IMAD.HI.U32 R21, R7, R21, R6 ;  /* 0x0000001507157227 */ /* 0x000fc800078e0006 */
[----:B----4-:R-:W-:-:S06]  /*1080*/  IMAD.WIDE R6, R23, 0x4, R12 ;  /* 0x0000000417067825 */ /* 0x010fcc00078e020c */
        /* <DEDUP_REMOVED lines=8> */
[----:B------:R-:W-:Y:S02]  /*1110*/  @!P0 IADD3 R20, PT, PT, R20, -R5, RZ ;  /* 0x8000000514148210 */ /* 0x000fe40007ffe0ff */
[----:B------:R-:W-:-:S03]  /*1120*/  ISETP.NE.AND P0, PT, R8, RZ, PT ;  /* 0x000000ff0800720c */ /* 0x000fc60003f05270 */
[----:B------:R-:W-:-:S10]  /*1130*/  @!P1 IMAD.MOV R20, RZ, RZ, -R20 ;  /* 0x000000ffff149224 */ /* 0x000fd400078e0a14 */
[----:B------:R-:W-:Y:S02]  /*1140*/  @!P0 LOP3.LUT R20, RZ, R8, RZ, 0x33, !PT ;  /* 0x00000008ff148212 */ /* 0x000fe400078e33ff */
[----:B------:R-:W-:Y:S01]  /*1150*/  IABS R5, R29 ;  /* 0x0000001d00057213 */ /* 0x000fe20000000000 */
[----:B0-----:R-:W-:-:S04]  /*1160*/  IMAD.HI.U32 R19, R3, R22, RZ ;  /* 0x0000001603137227 */ /* 0x001fc800078e00ff */
[----:B--2---:R-:W-:Y:S02]  /*1170*/  IMAD R24, R20, R25, R24 ;  /* 0x0000001914187224 */ /* 0x004fe400078e0218 */
[----:B------:R-:W-:-:S04]  /*1180*/  IMAD.MOV R20, RZ, RZ, -R5 ;  /* 0x000000ffff147224 */ /* 0x000fc800078e0a05 */
[----:B------:R-:W-:-:S05]  /*1190*/  IMAD R3, R19, R20, R22 ;  /* 0x0000001413037224 */ /* 0x000fca00078e0216 */
[----:B------:R-:W-:-:S13]  /*11a0*/  ISETP.GT.U32.AND P1, PT, R4, R3, PT ;  /* 0x000000030400720c */ /* 0x000fda0003f24070 */
[----:B------:R-:W-:-:S05]  /*11b0*/  @!P1 IMAD.IADD R3, R3, 0x1, -R4 ;  /* 0x0000000103039824 */ /* 0x000fca00078e0a04 */
[----:B------:R-:W-:Y:S01]  /*11c0*/  ISETP.GE.U32.AND P0, PT, R3, R4, PT ;  /* 0x000000040300720c */ /* 0x000fe20003f06070 */
[----:B------:R-:W-:Y:S01]  /*11d0*/  HFMA2 R4, -RZ, RZ, 0, 0 ;  /* 0x00000000ff047431 */ /* 0x000fe200000001ff */
[----:B---3--:R-:W-:-:S04]  /*11e0*/  IABS R6, R7 ;  /* 0x0000000700067213 */ /* 0x008fc80000000000 */
[----:B------:R-:W0:Y:S08]  /*11f0*/  I2F.RP R8, R6 ;  /* 0x0000000600087306 */ /* 0x000e300000209400 */
[----:B0-----:R-:W0:Y:S02]  /*1200*/  MUFU.RCP R8, R8 ;  /* 0x0000000800087308 */ /* 0x001e240000001000 */
[----:B0-----:R-:W-:-:S02]  /*1210*/  IADD3 R5, PT, PT, R8, 0xffffffe, RZ ;  /* 0x0ffffffe08057810 */ /* 0x001fc40007ffe0ff */
[----:B-----5:R-:W-:-:S04]  /*1220*/  IABS R8, R18 ;  /* 0x0000001200087213 */ /* 0x020fc80000000000 */
[----:B------:R-:W0:Y:S08]  /*1230*/  I2F.RP R20, R8 ;  /* 0x0000000800147306 */ /* 0x000e300000209400 */
[----:B------:R-:W1:Y:S08]  /*1240*/  F2I.FTZ.U32.TRUNC.NTZ R5, R5 ;  /* 0x0000000500057305 */ /* 0x000e70000021f000 */
[----:B0-----:R-:W0:Y:S01]  /*1250*/  MUFU.RCP R20, R20 ;  /* 0x0000001400147308 */ /* 0x001e220000001000 */
[----:B-1----:R-:W-:-:S04]  /*1260*/  IMAD.MOV R25, RZ, RZ, -R5 ;  /* 0x000000ffff197224 */ /* 0x002fc800078e0a05 */
[----:B------:R-:W-:-:S04]  /*1270*/  IMAD R3, R25, R6, RZ ;  /* 0x0000000619037224 */ /* 0x000fc800078e02ff */
[----:B------:R-:W-:Y:S01]  /*1280*/  IMAD.HI.U32 R3, R5, R3, R4 ;  /* 0x0000000305037227 */ /* 0x000fe200078e0004 */
[----:B------:R-:W-:-:S04]  /*1290*/  LOP3.LUT R4, R0, R29, RZ, 0x3c, !PT ;  /* 0x0000001d00047212 */ /* 0x000fc800078e3cff */
[----:B------:R-:W-:Y:S01]  /*12a0*/  ISETP.GE.AND P2, PT, R4, RZ, PT ;  /* 0x000000ff0400720c */ /* 0x000fe20003f46270 */
[----:B0-----:R-:W-:-:S04]  /*12b0*/  VIADD R4, R20, 0xffffffe ;  /* 0x0ffffffe14047836 */ /* 0x001fc80000000000 */
[----:B------:R0:W1:Y:S01]  /*12c0*/  F2I.FTZ.U32.TRUNC.NTZ R5, R4 ;  /* 0x0000000400057305 */ /* 0x000062000021f000 */
[----:B------:R-:W-:-:S05]  /*12d0*/  IABS R25, R26 ;  /* 0x0000001a00197213 */ /* 0x000fca0000000000 */
[----:B------:R-:W-:Y:S02]  /*12e0*/  IMAD.MOV R20, RZ, RZ, -R25 ;  /* 0x000000ffff147224 */ /* 0x000fe400078e0a19 */
[----:B0-----:R-:W-:Y:S01]  /*12f0*/  IMAD.MOV.U32 R4, RZ, RZ, RZ ;  /* 0x000000ffff047224 */ /* 0x001fe200078e00ff */
[----:B-1----:R-:W-:-:S05]  /*1300*/  IADD3 R25, PT, PT, RZ, -R5, RZ ;  /* 0x80000005ff197210 */ /* 0x002fca0007ffe0ff */
[----:B------:R-:W-:-:S04]  /*1310*/  IMAD R25, R25, R8, RZ ;  /* 0x0000000819197224 */ /* 0x000fc800078e02ff */
[----:B------:R-:W-:-:S04]  /*1320*/  IMAD.HI.U32 R25, R5, R25, R4 ;  /* 0x0000001905197227 */ /* 0x000fc800078e0004 */
[----:B----4-:R-:W-:-:S05]  /*1330*/  IMAD.WIDE R4, R23, 0x4, R12 ;  /* 0x0000000417047825 */ /* 0x010fca00078e020c */
[----:B------:R0:W2:Y:S01]  /*1340*/  LDG.E R27, desc[UR14][R4.64] ;  /* 0x0000000e041b7981 */ /* 0x0000a2000c1e1900 */
[----:B------:R-:W-:Y:S01]  /*1350*/  @!P1 VIADD R19, R19, 0x1 ;  /* 0x0000000113139836 */ /* 0x000fe20000000000 */
[----:B------:R-:W-:-:S03]  /*1360*/  ISETP.NE.AND P1, PT, R29, RZ, PT ;  /* 0x000000ff1d00720c */ /* 0x000fc60003f25270 */
[----:B------:R-:W-:-:S05]  /*1370*/  @P0 VIADD R19, R19, 0x1 ;  /* 0x0000000113130836 */ /* 0x000fca0000000000 */
[----:B------:R-:W-:-:S05]  /*1380*/  @!P2 IADD3 R19, PT, PT, -R19, RZ, RZ ;  /* 0x000000ff1313a210 */ /* 0x000fca0007ffe1ff */
[----:B------:R-:W-:Y:S02]  /*1390*/  @!P1 LOP3.LUT R19, RZ, R29, RZ, 0x33, !PT ;  /* 0x0000001dff139212 */ /* 0x000fe400078e33ff */
[----:B0-----:R-:W-:Y:S01]  /*13a0*/  IABS R4, R7 ;  /* 0x0000000700047213 */ /* 0x001fe20000000000 */
[----:B------:R-:W-:Y:S01]  /*13b0*/  IMAD.HI.U32 R3, R3, R22, RZ ;  /* 0x0000001603037227 */ /* 0x000fe200078e00ff */
[----:B------:R-:W-:Y:S01]  /*13c0*/  IABS R28, R19 ;  /* 0x00000013001c7213 */ /* 0x000fe20000000000 */
[----:B------:R-:W3:Y:S04]  /*13d0*/  LDG.E R29, desc[UR14][R16.64] ;  /* 0x0000000e101d7981 */ /* 0x000ee8000c1e1900 */
[----:B------:R-:W-:-:S04]  /*13e0*/  IMAD.HI.U32 R21, R21, R28, RZ ;  /* 0x0000001c15157227 */ /* 0x000fc800078e00ff */
[----:B------:R-:W-:Y:S02]  /*13f0*/  IMAD R28, R21, R20, R28 ;  /* 0x00000014151c7224 */ /* 0x000fe400078e021c */
[----:B------:R-:W-:-:S06]  /*1400*/  IMAD.WIDE R20, R23, 0x4, R10 ;  /* 0x0000000417147825 */ /* 0x000fcc00078e020a */
[----:B------:R0:W4:Y:S01]  /*1410*/  LDG.E R20, desc[UR14][R20.64] ;  /* 0x0000000e14147981 */ /* 0x000122000c1e1900 */
[----:B------:R-:W-:-:S03]  /*1420*/  ISETP.GE.AND P1, PT, R19, RZ, PT ;  /* 0x000000ff1300720c */ /* 0x000fc60003f26270 */
[----:B------:R-:W5:Y:S01]  /*1430*/  LDG.E R19, desc[UR14][R14.64+0xc] ;  /* 0x00000c0e0e137981 */ /* 0x000f62000c1e1900 */
[----:B------:R-:W-:-:S13]  /*1440*/  ISETP.GT.U32.AND P0, PT, R9, R28, PT ;  /* 0x0000001c0900720c */ /* 0x000fda0003f04070 */
[----:B------:R-:W-:-:S05]  /*1450*/  @!P0 IMAD.IADD R28, R28, 0x1, -R9 ;  /* 0x000000011c1c8824 */ /* 0x000fca00078e0a09 */
[----:B------:R-:W-:-:S13]  /*1460*/  ISETP.GT.U32.AND P0, PT, R9, R28, PT ;  /* 0x0000001c0900720c */ /* 0x000fda0003f04070 */
[----:B------:R-:W-:Y:S01]  /*1470*/  @!P0 IADD3 R28, PT, PT, R28, -R9, RZ ;  /* 0x800000091c1c8210 */ /* 0x000fe20007ffe0ff */
[----:B0-----:R-:W-:-:S04]  /*1480*/  IMAD.MOV R21, RZ, RZ, -R4 ;  /* 0x000000ffff157224 */ /* 0x001fc800078e0a04 */
[----:B------:R-:W-:-:S05]  /*1490*/  IMAD R21, R3, R21, R22 ;  /* 0x0000001503157224 */ /* 0x000fca00078e0216 */
[----:B------:R-:W-:Y:S02]  /*14a0*/  ISETP.GT.U32.AND P4, PT, R6, R21, PT ;  /* 0x000000150600720c */ /* 0x000fe40003f84070 */
[----:B------:R-:W-:-:S11]  /*14b0*/  ISETP.NE.AND P0, PT, R26, RZ, PT ;  /* 0x000000ff1a00720c */ /* 0x000fd60003f05270 */
[----:B------:R-:W-:-:S05]  /*14c0*/  @!P4 IMAD.IADD R21, R21, 0x1, -R6 ;  /* 0x000000011515c824 */ /* 0x000fca00078e0a06 */
[----:B------:R-:W-:Y:S01]  /*14d0*/  ISETP.GE.U32.AND P3, PT, R21, R6, PT ;  /* 0x000000061500720c */ /* 0x000fe20003f66070 */
[----:B------:R-:W-:Y:S01]  /*14e0*/  @!P1 IMAD.MOV R28, RZ, RZ, -R28 ;  /* 0x000000ffff1c9224 */ /* 0x000fe200078e0a1c */
[----:B------:R-:W-:Y:S02]  /*14f0*/  @!P0 LOP3.LUT R28, RZ, R26, RZ, 0x33, !PT ;  /* 0x0000001aff1c8212 */ /* 0x000fe400078e33ff */
[----:B--2---:R-:W-:-:S04]  /*1500*/  IABS R9, R27 ;  /* 0x0000001b00097213 */ /* 0x004fc80000000000 */
[----:B------:R-:W0:Y:S08]  /*1510*/  I2F.RP R23, R9 ;  /* 0x0000000900177306 */ /* 0x000e300000209400 */
[----:B0-----:R-:W0:Y:S02]  /*1520*/  MUFU.RCP R23, R23 ;  /* 0x0000001700177308 */ /* 0x001e240000001000 */
[----:B0-----:R-:W-:-:S06]  /*1530*/  IADD3 R4, PT, PT, R23, 0xffffffe, RZ ;  /* 0x0ffffffe17047810 */ /* 0x001fcc0007ffe0ff */
[----:B------:R0:W1:Y:S01]  /*1540*/  F2I.FTZ.U32.TRUNC.NTZ R5, R4 ;  /* 0x0000000400057305 */ /* 0x000062000021f000 */
[----:B----4-:R-:W-:-:S07]  /*1550*/  IABS R6, R20 ;  /* 0x0000001400067213 */ /* 0x010fce0000000000 */
[----:B------:R-:W2:Y:S01]  /*1560*/  I2F.RP R23, R6 ;  /* 0x0000000600177306 */ /* 0x000ea20000209400 */
[----:B0-----:R-:W-:Y:S01]  /*1570*/  MOV R4, RZ ;  /* 0x000000ff00047202 */ /* 0x001fe20000000f00 */
[----:B-1----:R-:W-:-:S04]  /*1580*/  IMAD.MOV R26, RZ, RZ, -R5 ;  /* 0x000000ffff1a7224 */ /* 0x002fc800078e0a05 */
[----:B------:R-:W-:-:S04]  /*1590*/  IMAD R21, R26, R9, RZ ;  /* 0x000000091a157224 */ /* 0x000fc800078e02ff */
[----:B------:R-:W-:Y:S02]  /*15a0*/  IMAD.HI.U32 R5, R5, R21, R4 ;  /* 0x0000001505057227 */ /* 0x000fe400078e0004 */
[----:B--2---:R-:W0:Y:S01]  /*15b0*/  MUFU.RCP R4, R23 ;  /* 0x0000001700047308 */ /* 0x004e220000001000 */
[----:B------:R-:W-:-:S05]  /*15c0*/  IABS R21, R27 ;  /* 0x0000001b00157213 */ /* 0x000fca0000000000 */
[----:B------:R-:W-:Y:S02]  /*15d0*/  IMAD.MOV R26, RZ, RZ, -R21 ;  /* 0x000000ffff1a7224 */ /* 0x000fe400078e0a15 */
[----:B------:R-:W-:-:S04]  /*15e0*/  IMAD.HI.U32 R21, R5, R22, RZ ;  /* 0x0000001605157227 */ /* 0x000fc800078e00ff */
[----:B0-----:R-:W-:-:S06]  /*15f0*/  VIADD R5, R4, 0xffffffe ;  /* 0x0ffffffe04057836 */ /* 0x001fcc0000000000 */
[----:B------:R-:W0:Y:S01]  /*1600*/  F2I.FTZ.U32.TRUNC.NTZ R5, R5 ;  /* 0x0000000500057305 */ /* 0x000e22000021f000 */
[----:B------:R-:W-:Y:S01]  /*1610*/  IMAD R26, R21, R26, R22 ;  /* 0x0000001a151a7224 */ /* 0x000fe200078e0216 */
[----:B------:R-:W-:-:S04]  /*1620*/  LOP3.LUT R4, R0, R7, RZ, 0x3c, !PT ;  /* 0x0000000700047212 */ /* 0x000fc800078e3cff */
[----:B------:R-:W-:Y:S02]  /*1630*/  ISETP.GT.U32.AND P5, PT, R9, R26, PT ;  /* 0x0000001a0900720c */ /* 0x000fe40003fa4070 */
[----:B------:R-:W-:Y:S02]  /*1640*/  ISETP.GE.AND P1, PT, R4, RZ, PT ;  /* 0x000000ff0400720c */ /* 0x000fe40003f26270 */
[----:B------:R-:W-:Y:S01]  /*1650*/  LOP3.LUT R4, R0, R27, RZ, 0x3c, !PT ;  /* 0x0000001b00047212 */ /* 0x000fe200078e3cff */
[----:B0-----:R-:W-:-:S03]  /*1660*/  IMAD.MOV R23, RZ, RZ, -R5 ;  /* 0x000000ffff177224 */ /* 0x001fc600078e0a05 */
[----:B------:R-:W-:Y:S01]  /*1670*/  ISETP.GE.AND P2, PT, R4, RZ, PT ;  /* 0x000000ff0400720c */ /* 0x000fe20003f46270 */
[----:B------:R-:W-:Y:S02]  /*1680*/  IMAD.MOV.U32 R4, RZ, RZ, RZ ;  /* 0x000000ffff047224 */ /* 0x000fe400078e00ff */
[----:B------:R-:W-:Y:S02]  /*1690*/  IMAD R23, R23, R6, RZ ;  /* 0x0000000617177224 */ /* 0x000fe400078e02ff */
[----:B------:R-:W-:Y:S02]  /*16a0*/  @!P5 IADD3 R26, PT, PT, R26, -R9, RZ ;  /* 0x800000091a1ad210 */ /* 0x000fe40007ffe0ff */
[----:B------:R-:W-:-:S04]  /*16b0*/  IMAD.HI.U32 R23, R5, R23, R4 ;  /* 0x0000001705177227 */ /* 0x000fc800078e0004 */
[----:B-----5:R-:W-:Y:S01]  /*16c0*/  IMAD.WIDE R4, R19, 0x4, R12 ;  /* 0x0000000413047825 */ /* 0x020fe200078e020c */
[----:B------:R-:W-:-:S04]  /*16d0*/  ISETP.GE.U32.AND P0, PT, R26, R9, PT ;  /* 0x000000091a00720c */ /* 0x000fc80003f06070 */
[----:B------:R0:W2:Y:S01]  /*16e0*/  LDG.E R9, desc[UR14][R4.64] ;  /* 0x0000000e04097981 */ /* 0x0000a2000c1e1900 */
[----:B------:R-:W-:Y:S02]  /*16f0*/  @!P4 IADD3 R3, PT, PT, R3, 0x1, RZ ;  /* 0x000000010303c810 */ /* 0x000fe40007ffe0ff */
[----:B------:R-:W-:-:S03]  /*1700*/  ISETP.NE.AND P4, PT, R7, RZ, PT ;  /* 0x000000ff0700720c */ /* 0x000fc60003f85270 */
[----:B------:R-:W-:Y:S01]  /*1710*/  @P3 VIADD R3, R3, 0x1 ;  /* 0x0000000103033836 */ /* 0x000fe20000000000 */
[----:B------:R-:W-:-:S03]  /*1720*/  ISETP.NE.AND P3, PT, R27, RZ, PT ;  /* 0x000000ff1b00720c */ /* 0x000fc60003f65270 */
[----:B------:R-:W-:Y:S02]  /*1730*/  IMAD.MOV.U32 R26, RZ, RZ, R3 ;  /* 0x000000ffff1a7224 */ /* 0x000fe400078e0003 */
[----:B------:R-:W-:Y:S02]  /*1740*/  @!P5 VIADD R21, R21, 0x1 ;  /* 0x000000011515d836 */ /* 0x000fe40000000000 */
[----:B------:R-:W-:Y:S02]  /*1750*/  @!P1 IMAD.MOV R26, RZ, RZ, -R26 ;  /* 0x000000ffff1a9224 */ /* 0x000fe400078e0a1a */
[----:B------:R-:W-:Y:S02]  /*1760*/  @!P4 LOP3.LUT R26, RZ, R7, RZ, 0x33, !PT ;  /* 0x00000007ff1ac212 */ /* 0x000fe400078e33ff */
[----:B------:R-:W-:Y:S02]  /*1770*/  IABS R3, R18 ;  /* 0x0000001200037213 */ /* 0x000fe40000000000 */
[----:B0-----:R-:W-:-:S02]  /*1780*/  IABS R4, R26 ;  /* 0x0000001a00047213 */ /* 0x001fc40000000000 */
[----:B------:R-:W-:Y:S01]  /*1790*/  @P0 IADD3 R21, PT, PT, R21, 0x1, RZ ;  /* 0x0000000115150810 */ /* 0x000fe20007ffe0ff */
[----:B------:R-:W-:Y:S02]  /*17a0*/  IMAD.MOV R3, RZ, RZ, -R3 ;  /* 0x000000ffff037224 */ /* 0x000fe400078e0a03 */
[----:B------:R-:W-:Y:S01]  /*17b0*/  IMAD.HI.U32 R25, R25, R4, RZ ;  /* 0x0000000419197227 */ /* 0x000fe200078e00ff */
[----:B------:R-:W-:Y:S02]  /*17c0*/  @!P2 IADD3 R21, PT, PT, -R21, RZ, RZ ;  /* 0x000000ff1515a210 */ /* 0x000fe40007ffe1ff */
[----:B------:R-:W-:Y:S01]  /*17d0*/  @!P3 LOP3.LUT R21, RZ, R27, RZ, 0x33, !PT ;  /* 0x0000001bff15b212 */ /* 0x000fe200078e33ff */
[----:B------:R-:W-:Y:S01]  /*17e0*/  IMAD R3, R25, R3, R4 ;  /* 0x0000000319037224 */ /* 0x000fe200078e0204 */
[----:B------:R-:W-:Y:S02]  /*17f0*/  IABS R5, R20 ;  /* 0x0000001400057213 */ /* 0x000fe40000000000 */
[----:B------:R-:W-:-:S03]  /*1800*/  IABS R4, R21 ;  /* 0x0000001500047213 */ /* 0x000fc60000000000 */
[----:B------:R-:W-:Y:S02]  /*1810*/  IMAD.MOV R7, RZ, RZ, -R5 ;  /* 0x000000ffff077224 */ /* 0x000fe400078e0a05 */
[----:B------:R-:W-:-:S04]  /*1820*/  IMAD.HI.U32 R23, R23, R4, RZ ;  /* 0x0000000417177227 */ /* 0x000fc800078e00ff */
[----:B------:R-:W-:Y:S02]  /*1830*/  IMAD R7, R23, R7, R4 ;  /* 0x0000000717077224 */ /* 0x000fe400078e0204 */
[----:B---3--:R-:W-:Y:S01]  /*1840*/  IMAD R24, R28, R29, R24 ;  /* 0x0000001d1c187224 */ /* 0x008fe200078e0218 */
[----:B------:R-:W-:-:S13]  /*1850*/  ISETP.GT.U32.AND P0, PT, R8, R3, PT ;  /* 0x000000030800720c */ /* 0x000fda0003f04070 */
[----:B------:R-:W-:-:S05]  /*1860*/  @!P0 IMAD.IADD R3, R3, 0x1, -R8 ;  /* 0x0000000103038824 */ /* 0x000fca00078e0a08 */
[----:B------:R-:W-:-:S13]  /*1870*/  ISETP.GT.U32.AND P0, PT, R8, R3, PT ;  /* 0x000000030800720c */ /* 0x000fda0003f04070 */
[----:B------:R-:W-:Y:S02]  /*1880*/  @!P0 IADD3 R3, PT, PT, R3, -R8, RZ ;  /* 0x8000000803038210 */ /* 0x000fe40007ffe0ff */
[----:B------:R-:W-:-:S13]  /*1890*/  ISETP.GT.U32.AND P0, PT, R6, R7, PT ;  /* 0x000000070600720c */ /* 0x000fda0003f04070 */
[----:B------:R-:W-:-:S05]  /*18a0*/  @!P0 IMAD.IADD R7, R7, 0x1, -R6 ;  /* 0x0000000107078824 */ /* 0x000fca00078e0a06 */
[----:B------:R-:W-:Y:S02]  /*18b0*/  ISETP.GT.U32.AND P2, PT, R6, R7, PT ;  /* 0x000000070600720c */ /* 0x000fe40003f44070 */
[----:B------:R-:W-:Y:S02]  /*18c0*/  ISETP.GE.AND P0, PT, R21, RZ, PT ;  /* 0x000000ff1500720c */ /* 0x000fe40003f06270 */
[----:B------:R-:W3:Y:S09]  /*18d0*/  LDG.E R21, desc[UR14][R16.64+0x8] ;  /* 0x0000080e10157981 */ /* 0x000ef2000c1e1900 */
[----:B------:R-:W-:-:S02]  /*18e0*/  @!P2 IADD3 R7, PT, PT, R7, -R6, RZ ;  /* 0x800000060707a210 */ /* 0x000fc40007ffe0ff */
[----:B------:R-:W4:Y:S01]  /*18f0*/  LDG.E R6, desc[UR14][R16.64+0xc] ;  /* 0x00000c0e10067981 */ /* 0x000f22000c1e1900 */
[----:B--2---:R-:W-:-:S04]  /*1900*/  IABS R23, R9 ;  /* 0x0000000900177213 */ /* 0x004fc80000000000 */
[----:B------:R-:W0:Y:S08]  /*1910*/  I2F.RP R25, R23 ;  /* 0x0000001700197306 */ /* 0x000e300000209400 */
[----:B0-----:R-:W0:Y:S02]  /*1920*/  MUFU.RCP R25, R25 ;  /* 0x0000001900197308 */ /* 0x001e240000001000 */
[----:B0-----:R-:W-:-:S06]  /*1930*/  IADD3 R28, PT, PT, R25, 0xffffffe, RZ ;  /* 0x0ffffffe191c7810 */ /* 0x001fcc0007ffe0ff */
[----:B------:R-:W0:Y:S02]  /*1940*/  F2I.FTZ.U32.TRUNC.NTZ R5, R28 ;  /* 0x0000001c00057305 */ /* 0x000e24000021f000 */
[----:B0-----:R-:W-:-:S04]  /*1950*/  IMAD.MOV R4, RZ, RZ, -R5 ;  /* 0x000000ffff047224 */ /* 0x001fc800078e0a05 */
[----:B------:R-:W-:Y:S02]  /*1960*/  IMAD R27, R4, R23, RZ ;  /* 0x00000017041b7224 */ /* 0x000fe400078e02ff */
[----:B------:R-:W-:-:S04]  /*1970*/  IMAD.MOV.U32 R4, RZ, RZ, RZ ;  /* 0x000000ffff047224 */ /* 0x000fc800078e00ff */
[----:B------:R-:W-:-:S04]  /*1980*/  IMAD.HI.U32 R27, R5, R27, R4 ;  /* 0x0000001b051b7227 */ /* 0x000fc800078e0004 */
[----:B------:R-:W-:Y:S02]  /*1990*/  IMAD.WIDE R4, R19, 0x4, R10 ;  /* 0x0000000413047825 */ /* 0x000fe400078e020a */
[----:B------:R-:W2:Y:S04]  /*19a0*/  LDG.E R19, desc[UR14][R16.64+0x4] ;  /* 0x0000040e10137981 */ /* 0x000ea8000c1e1900 */
[----:B------:R0:W5:Y:S01]  /*19b0*/  LDG.E R8, desc[UR14][R4.64] ;  /* 0x0000000e04087981 */ /* 0x000162000c1e1900 */
[----:B------:R-:W-:Y:S02]  /*19c0*/  IABS R25, R9 ;  /* 0x0000000900197213 */ /* 0x000fe40000000000 */
[----:B------:R-:W-:-:S03]  /*19d0*/  ISETP.GE.AND P1, PT, R26, RZ, PT ;  /* 0x000000ff1a00720c */ /* 0x000fc60003f26270 */
[----:B0-----:R-:W-:Y:S02]  /*19e0*/  IMAD.MOV R4, RZ, RZ, -R25 ;  /* 0x000000ffff047224 */ /* 0x001fe400078e0a19 */
[----:B------:R-:W-:-:S04]  /*19f0*/  IMAD.HI.U32 R27, R27, R22, RZ ;  /* 0x000000161b1b7227 */ /* 0x000fc800078e00ff */
[----:B------:R-:W-:-:S05]  /*1a00*/  IMAD R4, R27, R4, R22 ;  /* 0x000000041b047224 */ /* 0x000fca00078e0216 */
[----:B------:R-:W-:-:S13]  /*1a10*/  ISETP.GT.U32.AND P3, PT, R23, R4, PT ;  /* 0x000000041700720c */ /* 0x000fda0003f64070 */
[----:B------:R-:W-:-:S04]  /*1a20*/  @!P3 IADD3 R4, PT, PT, R4, -R23, RZ ;  /* 0x800000170404b210 */ /* 0x000fc80007ffe0ff */
[----:B------:R-:W-:Y:S02]  /*1a30*/  ISETP.GE.U32.AND P2, PT, R4, R23, PT ;  /* 0x000000170400720c */ /* 0x000fe40003f46070 */
[----:B------:R-:W-:Y:S02]  /*1a40*/  LOP3.LUT R4, R0, R9, RZ, 0x3c, !PT ;  /* 0x0000000900047212 */ /* 0x000fe400078e3cff */
[----:B------:R-:W-:Y:S02]  /*1a50*/  @!P3 IADD3 R27, PT, PT, R27, 0x1, RZ ;  /* 0x000000011b1bb810 */ /* 0x000fe40007ffe0ff */
[----:B------:R-:W-:Y:S02]  /*1a60*/  ISETP.GE.AND P4, PT, R4, RZ, PT ;  /* 0x000000ff0400720c */ /* 0x000fe40003f86270 */
[----:B------:R-:W-:Y:S01]  /*1a70*/  ISETP.NE.AND P3, PT, R9, RZ, PT ;  /* 0x000000ff0900720c */ /* 0x000fe20003f65270 */
[----:B------:R-:W-:-:S04]  /*1a80*/  IMAD.MOV.U32 R4, RZ, RZ, RZ ;  /* 0x000000ffff047224 */ /* 0x000fc800078e00ff */
[----:B------:R-:W-:-:S06]  /*1a90*/  @P2 VIADD R27, R27, 0x1 ;  /* 0x000000011b1b2836 */ /* 0x000fcc0000000000 */
[----:B------:R-:W-:Y:S02]  /*1aa0*/  @!P4 IMAD.MOV R27, RZ, RZ, -R27 ;  /* 0x000000ffff1bc224 */ /* 0x000fe400078e0a1b */
[----:B------:R-:W-:Y:S02]  /*1ab0*/  @!P3 LOP3.LUT R27, RZ, R9, RZ, 0x33, !PT ;  /* 0x00000009ff1bb212 */ /* 0x000fe400078e33ff */
[----:B------:R-:W-:Y:S02]  /*1ac0*/  ISETP.NE.AND P5, PT, R18, RZ, PT ;  /* 0x000000ff1200720c */ /* 0x000fe40003fa5270 */
[----:B------:R-:W-:Y:S02]  /*1ad0*/  ISETP.GE.AND P2, PT, R27, RZ, PT ;  /* 0x000000ff1b00720c */ /* 0x000fe40003f46270 */
[----:B------:R-:W-:Y:S01]  /*1ae0*/  @!P0 IADD3 R7, PT, PT, -R7, RZ, RZ ;  /* 0x000000ff07078210 */ /* 0x000fe20007ffe1ff */
[----:B------:R-:W-:Y:S01]  /*1af0*/  UIADD3 UR9, UPT, UPT, UR9, 0x8, URZ ;  /* 0x0000000809097890 */ /* 0x000fe2000fffe0ff */
[----:B------:R-:W-:-:S03]  /*1b00*/  @!P1 IMAD.MOV R3, RZ, RZ, -R3 ;  /* 0x000000ffff039224 */ /* 0x000fc600078e0a03 */
[----:B------:R-:W-:-:S04]  /*1b10*/  UISETP.NE.AND UP1, UPT, UR9, URZ, UPT ;  /* 0x000000ff0900728c */ /* 0x000fc8000bf25270 */
[----:B------:R-:W-:Y:S02]  /*1b20*/  @!P5 LOP3.LUT R3, RZ, R18, RZ, 0x33, !PT ;  /* 0x00000012ff03d212 */ /* 0x000fe400078e33ff */
[----:B------:R-:W-:-:S04]  /*1b30*/  IADD3 R14, P1, PT, R14, 0x20, RZ ;  /* 0x000000200e0e7810 */ /* 0x000fc80007f3e0ff */
[----:B------:R-:W-:Y:S02]  /*1b40*/  IADD3.X R15, PT, PT, RZ, R15, RZ, P1, !PT ;  /* 0x0000000fff0f7210 */ /* 0x000fe40000ffe4ff */
[----:B-----5:R-:W-:-:S04]  /*1b50*/  IABS R25, R8 ;  /* 0x0000000800197213 */ /* 0x020fc80000000000 */
[----:B------:R-:W0:Y:S08]  /*1b60*/  I2F.RP R26, R25 ;  /* 0x00000019001a7306 */ /* 0x000e300000209400 */
[----:B0-----:R-:W0:Y:S02]  /*1b70*/  MUFU.RCP R26, R26 ;  /* 0x0000001a001a7308 */ /* 0x001e240000001000 */
[----:B0-----:R-:W-:-:S06]  /*1b80*/  VIADD R5, R26, 0xffffffe ;  /* 0x0ffffffe1a057836 */ /* 0x001fcc0000000000 */
[----:B------:R-:W0:Y:S01]  /*1b90*/  F2I.FTZ.U32.TRUNC.NTZ R5, R5 ;  /* 0x0000000500057305 */ /* 0x000e22000021f000 */
[----:B------:R-:W-:Y:S01]  /*1ba0*/  IABS R9, R8 ;  /* 0x0000000800097213 */ /* 0x000fe20000000000 */
[----:B0-----:R-:W-:-:S04]  /*1bb0*/  IMAD.MOV R28, RZ, RZ, -R5 ;  /* 0x000000ffff1c7224 */ /* 0x001fc800078e0a05 */
[----:B------:R-:W-:-:S04]  /*1bc0*/  IMAD R23, R28, R25, RZ ;  /* 0x000000191c177224 */ /* 0x000fc800078e02ff */
[----:B------:R-:W-:Y:S01]  /*1bd0*/  IMAD.HI.U32 R4, R5, R23, R4 ;  /* 0x0000001705047227 */ /* 0x000fe200078e0004 */
[----:B------:R-:W-:Y:S02]  /*1be0*/  IABS R5, R27 ;  /* 0x0000001b00057213 */ /* 0x000fe40000000000 */
[----:B------:R-:W-:-:S03]  /*1bf0*/  IADD3 R9, PT, PT, RZ, -R9, RZ ;  /* 0x80000009ff097210 */ /* 0x000fc60007ffe0ff */
[----:B------:R-:W-:-:S04]  /*1c00*/  IMAD.HI.U32 R4, R4, R5, RZ ;  /* 0x0000000504047227 */ /* 0x000fc800078e00ff */
[----:B------:R-:W-:-:S05]  /*1c10*/  IMAD R4, R4, R9, R5 ;  /* 0x0000000904047224 */ /* 0x000fca00078e0205 */
[----:B------:R-:W-:Y:S02]  /*1c20*/  ISETP.GT.U32.AND P3, PT, R25, R4, PT ;  /* 0x000000041900720c */ /* 0x000fe40003f64070 */
[----:B------:R-:W-:-:S11]  /*1c30*/  ISETP.NE.AND P0, PT, R8, RZ, PT ;  /* 0x000000ff0800720c */ /* 0x000fd60003f05270 */
[----:B------:R-:W-:Y:S01]  /*1c40*/  @!P3 IMAD.IADD R4, R4, 0x1, -R25 ;  /* 0x000000010404b824 */ /* 0x000fe200078e0a19 */
[----:B------:R-:W-:-:S04]  /*1c50*/  ISETP.NE.AND P3, PT, R20, RZ, PT ;  /* 0x000000ff1400720c */ /* 0x000fc80003f65270 */
[----:B------:R-:W-:Y:S01]  /*1c60*/  ISETP.GT.U32.AND P4, PT, R25, R4, PT ;  /* 0x000000041900720c */ /* 0x000fe20003f84070 */
[----:B--2---:R-:W-:-:S08]  /*1c70*/  IMAD R24, R3, R19, R24 ;  /* 0x0000001303187224 */ /* 0x004fd000078e0218 */
[----:B------:R-:W-:-:S04]  /*1c80*/  @!P3 LOP3.LUT R7, RZ, R20, RZ, 0x33, !PT ;  /* 0x00000014ff07b212 */ /* 0x000fc800078e33ff */
[----:B------:R-:W-:Y:S02]  /*1c90*/  @!P4 IMAD.IADD R4, R4, 0x1, -R25 ;  /* 0x000000010404c824 */ /* 0x000fe400078e0a19 */
[----:B---3--:R-:W-:Y:S02]  /*1ca0*/  IMAD R21, R7, R21, R24 ;  /* 0x0000001507157224 */ /* 0x008fe400078e0218 */
[----:B------:R-:W-:Y:S01]  /*1cb0*/  @!P2 IMAD.MOV R4, RZ, RZ, -R4 ;  /* 0x000000ffff04a224 */ /* 0x000fe200078e0a04 */
[----:B------:R-:W-:Y:S02]  /*1cc0*/  IADD3 R18, P2, PT, R16, 0x20, RZ ;  /* 0x0000002010127810 */ /* 0x000fe40007f5e0ff */
[----:B------:R-:W-:-:S03]  /*1cd0*/  @!P0 LOP3.LUT R4, RZ, R8, RZ, 0x33, !PT ;  /* 0x00000008ff048212 */ /* 0x000fc600078e33ff */
[----:B------:R-:W-:Y:S02]  /*1ce0*/  IMAD.X R25, RZ, RZ, R17, P2 ;  /* 0x000000ffff197224 */ /* 0x000fe400010e0611 */
[----:B----4-:R-:W-:Y:S01]  /*1cf0*/  IMAD R8, R4, R6, R21 ;  /* 0x0000000604087224 */ /* 0x010fe200078e0215 */
[----:B------:R-:W-:Y:S06]  /*1d00*/  BRA.U UP1, `(.L_x_2) ;  /* 0xffffffe5014c7547 */ /* 0x000fec000b83ffff */
.L_x_1:
[----:B------:R-:W-:Y:S05]  /*1d10*/  BRA.U !UP0, `(.L_x_0) ;  /* 0x0000001908747547 */ /* 0x000fea000b800000 */
[----:B------:R-:W0:Y:S01]  /*1d20*/  LDCU UR4, c[0x0][0x3a8] ;  /* 0x00007500ff0477ac */ /* 0x000e220008000800 */
[----:B------:R-:W-:Y:S02]  /*1d30*/  UISETP.GE.U32.AND UP0, UPT, UR12, 0x4, UPT ;  /* 0x000000040c00788c */ /* 0x000fe4000bf06070 */
[----:B0-----:R-:W-:-:S04]  /*1d40*/  ULOP3.LUT UR5, UR4, 0x3, URZ, 0xc0, !UPT ;  /* 0x0000000304057892 */ /* 0x001fc8000f8ec0ff */
[----:B------:R-:W-:-:S03]  /*1d50*/  UISETP.NE.AND UP1, UPT, UR5, URZ, UPT ;  /* 0x000000ff0500728c */ /* 0x000fc6000bf25270 */
[----:B------:R-:W-:Y:S08]  /*1d60*/  BRA.U !UP0, `(.L_x_3) ;  /* 0x0000000d08807547 */ /* 0x000ff0000b800000 */
[----:B------:R-:W0:Y:S08]  /*1d70*/  LDC.64 R6, c[0x0][0x390] ;  /* 0x0000e400ff067b82 */ /* 0x000e300000000a00 */
[----:B------:R-:W1:Y:S08]  /*1d80*/  LDC.64 R18, c[0x0][0x388] ;  /* 0x0000e200ff127b82 */ /* 0x000e700000000a00 */
[----:B------:R-:W2:Y:S01]  /*1d90*/  LDC.64 R4, c[0x0][0x398] ;  /* 0x0000e600ff047b82 */ /* 0x000ea20000000a00 */
[----:B0-----:R-:W-:-:S05]  /*1da0*/  IMAD.WIDE.U32 R6, R2, 0x4, R6 ;  /* 0x0000000402067825 */ /* 0x001fca00078e0006 */
[----:B------:R-:W1:Y:S04]  /*1db0*/  LDG.E R13, desc[UR14][R6.64] ;  /* 0x0000000e060d7981 */ /* 0x000e68000c1e1900 */
[----:B------:R-:W3:Y:S04]  /*1dc0*/  LDG.E R21, desc[UR14][R6.64+0x4] ;  /* 0x0000040e06157981 */ /* 0x000ee8000c1e1900 */
[----:B------:R-:W4:Y:S04]  /*1dd0*/  LDG.E R29, desc[UR14][R6.64+0x8] ;  /* 0x0000080e061d7981 */ /* 0x000f28000c1e1900 */
[----:B------:R-:W5:Y:S01]  /*1de0*/  LDG.E R25, desc[UR14][R6.64+0xc] ;  /* 0x00000c0e06197981 */ /* 0x000f62000c1e1900 */
[----:B-1----:R-:W-:-:S05]  /*1df0*/  IMAD.WIDE R14, R13, 0x4, R18 ;  /* 0x000000040d0e7825 */ /* 0x002fca00078e0212 */
[----:B------:R-:W5:Y:S01]  /*1e00*/  LDG.E R27, desc[UR14][R14.64] ;  /* 0x0000000e0e1b7981 */ /* 0x000f62000c1e1900 */
[----:B--2---:R-:W-:-:S04]  /*1e10*/  IMAD.WIDE R12, R13, 0x4, R4 ;  /* 0x000000040d0c7825 */ /* 0x004fc800078e0204 */
[C---:B---3--:R-:W-:Y:S02]  /*1e20*/  IMAD.WIDE R16, R21.reuse, 0x4, R18 ;  /* 0x0000000415107825 */ /* 0x048fe400078e0212 */
[----:B------:R0:W2:Y:S04]  /*1e30*/  LDG.E R13, desc[UR14][R12.64] ;  /* 0x0000000e0c0d7981 */ /* 0x0000a8000c1e1900 */
[----:B------:R-:W3:Y:S01]  /*1e40*/  LDG.E R17, desc[UR14][R16.64] ;  /* 0x0000000e10117981 */ /* 0x000ee2000c1e1900 */
[----:B------:R-:W-:-:S05]  /*1e50*/  IMAD.WIDE R20, R21, 0x4, R4 ;  /* 0x0000000415147825 */ /* 0x000fca00078e0204 */
[----:B------:R1:W3:Y:S01]  /*1e60*/  LDG.E R11, desc[UR14][R20.64] ;  /* 0x0000000e140b7981 */ /* 0x0002e2000c1e1900 */
[----:B----4-:R-:W-:-:S05]  /*1e70*/  IMAD.WIDE R22, R29, 0x4, R18 ;  /* 0x000000041d167825 */ /* 0x010fca00078e0212 */
[----:B------:R4:W4:Y:S01]  /*1e80*/  LDG.E R9, desc[UR14][R22.64] ;  /* 0x0000000e16097981 */ /* 0x000922000c1e1900 */
[----:B------:R-:W-:-:S05]  /*1e90*/  IMAD.WIDE R28, R29, 0x4, R4 ;  /* 0x000000041d1c7825 */ /* 0x000fca00078e0204 */
[----:B------:R4:W4:Y:S01]  /*1ea0*/  LDG.E R10, desc[UR14][R28.64] ;  /* 0x0000000e1c0a7981 */ /* 0x000922000c1e1900 */
[----:B-----5:R-:W-:Y:S01]  /*1eb0*/  IMAD.WIDE R4, R25, 0x4, R4 ;  /* 0x0000000419047825 */ /* 0x020fe200078e0204 */
[----:B------:R-:W-:-:S04]  /*1ec0*/  IABS R14, R27 ;  /* 0x0000001b000e7213 */ /* 0x000fc80000000000 */
[----:B0-----:R-:W0:Y:S08]  /*1ed0*/  I2F.RP R12, R14 ;  /* 0x0000000e000c7306 */ /* 0x001e300000209400 */
[----:B0-----:R-:W0:Y:S01]  /*1ee0*/  MUFU.RCP R12, R12 ;  /* 0x0000000c000c7308 */ /* 0x001e220000001000 */
[----:B--2---:R-:W-:Y:S02]  /*1ef0*/  IABS R3, R13 ;  /* 0x0000000d00037213 */ /* 0x004fe40000000000 */
[----:B---3--:R-:W-:-:S05]  /*1f00*/  IABS R16, R17 ;  /* 0x0000001100107213 */ /* 0x008fca0000000000 */
[----:B------:R-:W2:Y:S01]  /*1f10*/  I2F.RP R15, R3 ;  /* 0x00000003000f7306 */ /* 0x000ea20000209400 */
[----:B0-----:R-:W-:-:S07]  /*1f20*/  VIADD R6, R12, 0xffffffe ;  /* 0x0ffffffe0c067836 */ /* 0x001fce0000000000 */
[----:B-1----:R-:W-:Y:S08]  /*1f30*/  I2F.RP R20, R16 ;  /* 0x0000001000147306 */ /* 0x002ff00000209400 */
[----:B------:R0:W1:Y:S08]  /*1f40*/  F2I.FTZ.U32.TRUNC.NTZ R7, R6 ;  /* 0x0000000600077305 */ /* 0x000070000021f000 */
[----:B--2---:R-:W2:Y:S01]  /*1f50*/  MUFU.RCP R15, R15 ;  /* 0x0000000f000f7308 */ /* 0x004ea20000001000 */
[----:B0-----:R-:W-:Y:S01]  /*1f60*/  IMAD.MOV.U32 R6, RZ, RZ, RZ ;  /* 0x000000ffff067224 */ /* 0x001fe200078e00ff */
[----:B-1----:R-:W-:-:S06]  /*1f70*/  IADD3 R21, PT, PT, RZ, -R7, RZ ;  /* 0x80000007ff157210 */ /* 0x002fcc0007ffe0ff */
[----:B------:R-:W0:Y:S01]  /*1f80*/  MUFU.RCP R20, R20 ;  /* 0x0000001400147308 */ /* 0x000e220000001000 */
[----:B------:R-:W-:Y:S01]  /*1f90*/  IMAD R21, R21, R14, RZ ;  /* 0x0000000e15157224 */ /* 0x000fe200078e02ff */
[----:B------:R-:W-:-:S03]  /*1fa0*/  IABS R12, R0 ;  /* 0x00000000000c7213 */ /* 0x000fc60000000000 */
[----:B------:R-:W-:Y:S01]  /*1fb0*/  IMAD.HI.U32 R7, R7, R21, R6 ;  /* 0x0000001507077227 */ /* 0x000fe200078e0006 */
[----:B------:R-:W-:-:S04]  /*1fc0*/  IABS R6, R27 ;  /* 0x0000001b00067213 */ /* 0x000fc80000000000 */
[----:B------:R-:W-:Y:S01]  /*1fd0*/  IADD3 R21, PT, PT, RZ, -R6, RZ ;  /* 0x80000006ff157210 */ /* 0x000fe20007ffe0ff */
[----:B----4-:R-:W-:-:S04]  /*1fe0*/  IMAD.HI.U32 R23, R7, R12, RZ ;  /* 0x0000000c07177227 */ /* 0x010fc800078e00ff */
[----:B--2---:R-:W-:Y:S02]  /*1ff0*/  VIADD R22, R15, 0xffffffe ;  /* 0x0ffffffe0f167836 */ /* 0x004fe40000000000 */
[----:B------:R-:W-:Y:S02]  /*2000*/  IMAD R21, R23, R21, R12 ;  /* 0x0000001517157224 */ /* 0x000fe400078e020c */
[----:B0-----:R-:W-:Y:S01]  /*2010*/  VIADD R20, R20, 0xffffffe ;  /* 0x0ffffffe14147836 */ /* 0x001fe20000000000 */
[----:B------:R-:W0:Y:S02]  /*2020*/  F2I.FTZ.U32.TRUNC.NTZ R15, R22 ;  /* 0x00000016000f7305 */ /* 0x000e24000021f000 */
[----:B------:R-:W-:-:S06]  /*2030*/  ISETP.GT.U32.AND P1, PT, R14, R21, PT ;  /* 0x000000150e00720c */ /* 0x000fcc0003f24070 */
[----:B------:R-:W1:Y:S01]  /*2040*/  F2I.FTZ.U32.TRUNC.NTZ R7, R20 ;  /* 0x0000001400077305 */ /* 0x000e62000021f000 */
[----:B------:R-:W-:Y:S01]  /*2050*/  LOP3.LUT R6, R0, R27, RZ, 0x3c, !PT ;  /* 0x0000001b00067212 */ /* 0x000fe200078e3cff */
[----:B0-----:R-:W-:-:S05]  /*2060*/  IMAD.MOV R24, RZ, RZ, -R15 ;  /* 0x000000ffff187224 */ /* 0x001fca00078e0a0f */
[----:B------:R-:W-:Y:S01]  /*2070*/  @!P1 IMAD.IADD R21, R21, 0x1, -R14 ;  /* 0x0000000115159824 */ /* 0x000fe200078e0a0e */
[----:B------:R-:W-:Y:S01]  /*2080*/  ISETP.GE.AND P2, PT, R6, RZ, PT ;  /* 0x000000ff0600720c */ /* 0x000fe20003f46270 */
[----:B------:R-:W-:Y:S01]  /*2090*/  IMAD.MOV.U32 R6, RZ, RZ, R24 ;  /* 0x000000ffff067224 */ /* 0x000fe200078e0018 */
[----:B-1----:R-:W-:Y:S02]  /*20a0*/  IADD3 R22, PT, PT, RZ, -R7, RZ ;  /* 0x80000007ff167210 */ /* 0x002fe40007ffe0ff */
[----:B------:R-:W-:Y:S01]  /*20b0*/  ISETP.GE.U32.AND P0, PT, R21, R14, PT ;  /* 0x0000000e1500720c */ /* 0x000fe20003f06070 */
[----:B------:R-:W-:-:S04]  /*20c0*/  IMAD.WIDE R20, R25, 0x4, R18 ;  /* 0x0000000419147825 */ /* 0x000fc800078e0212 */
[----:B------:R-:W-:Y:S02]  /*20d0*/  HFMA2 R14, -RZ, RZ, 0, 0 ;  /* 0x00000000ff0e7431 */ /* 0x000fe400000001ff */
[----:B------:R-:W-:Y:S02]  /*20e0*/  IMAD R29, R6, R3, RZ ;  /* 0x00000003061d7224 */ /* 0x000fe400078e02ff */
[----:B------:R-:W-:Y:S02]  /*20f0*/  IMAD R19, R22, R16, RZ ;  /* 0x0000001016137224 */ /* 0x000fe400078e02ff */
[----:B------:R-:W-:Y:S02]  /*2100*/  IMAD.MOV.U32 R6, RZ, RZ, RZ ;  /* 0x000000ffff067224 */ /* 0x000fe400078e00ff */
[----:B------:R-:W-:Y:S02]  /*2110*/  @!P1 VIADD R23, R23, 0x1 ;  /* 0x0000000117179836 */ /* 0x000fe40000000000 */
[----:B------:R-:W-:Y:S01]  /*2120*/  IMAD.HI.U32 R7, R7, R19, R6 ;  /* 0x0000001307077227 */ /* 0x000fe200078e0006 */
[----:B------:R-:W-:Y:S01]  /*2130*/  IABS R6, R17 ;  /* 0x0000001100067213 */ /* 0x000fe20000000000 */
[----:B------:R0:W2:Y:S01]  /*2140*/  LDG.E R19, desc[UR14][R20.64] ;  /* 0x0000000e14137981 */ /* 0x0000a2000c1e1900 */
[----:B------:R-:W-:-:S02]  /*2150*/  ISETP.NE.AND P1, PT, R27, RZ, PT ;  /* 0x000000ff1b00720c */ /* 0x000fc40003f25270 */
[----:B------:R-:W-:Y:S01]  /*2160*/  IABS R18, R11 ;  /* 0x0000000b00127213 */ /* 0x000fe20000000000 */
[----:B------:R-:W-:Y:S01]  /*2170*/  @P0 VIADD R23, R23, 0x1 ;  /* 0x0000000117170836 */ /* 0x000fe20000000000 */
[----:B------:R-:W-:Y:S01]  /*2180*/  IADD3 R6, PT, PT, RZ, -R6, RZ ;  /* 0x80000006ff067210 */ /* 0x000fe20007ffe0ff */
[----:B------:R-:W-:Y:S02]  /*2190*/  IMAD.HI.U32 R14, R15, R29, R14 ;  /* 0x0000001d0f0e7227 */ /* 0x000fe400078e000e */
[----:B------:R-:W1:Y:S02]  /*21a0*/  I2F.RP R15, R18 ;  /* 0x00000012000f7306 */ /* 0x000e640000209400 */
[----:B0-----:R-:W-:Y:S01]  /*21b0*/  IMAD.HI.U32 R21, R7, R12, RZ ;  /* 0x0000000c07157227 */ /* 0x001fe200078e00ff */
[----:B------:R-:W-:-:S03]  /*21c0*/  IABS R22, R9 ;  /* 0x0000000900167213 */ /* 0x000fc60000000000 */
[----:B------:R-:W-:Y:S02]  /*21d0*/  IMAD.MOV.U32 R20, RZ, RZ, R23 ;  /* 0x000000ffff147224 */ /* 0x000fe400078e0017 */
[----:B------:R-:W-:Y:S01]  /*21e0*/  IMAD R7, R21, R6, R12 ;  /* 0x0000000615077224 */ /* 0x000fe200078e020c */
[----:B------:R-:W-:Y:S01]  /*21f0*/  MOV R23, R22 ;  /* 0x0000001600177202 */ /* 0x000fe20000000f00 */
[----:B------:R-:W-:Y:S01]  /*2200*/  @!P2 IMAD.MOV R20, RZ, RZ, -R20 ;  /* 0x000000ffff14a224 */ /* 0x000fe200078e0a14 */
[----:B------:R-:W-:Y:S02]  /*2210*/  @!P1 LOP3.LUT R20, RZ, R27, RZ, 0x33, !PT ;  /* 0x0000001bff149212 */ /* 0x000fe400078e33ff */
[----:B------:R-:W-:Y:S01]  /*2220*/  ISETP.GT.U32.AND P1, PT, R16, R7, PT ;  /* 0x000000071000720c */ /* 0x000fe20003f24070 */
[----:B------:R-:W0:Y:S08]  /*2230*/  I2F.RP R22, R23 ;  /* 0x0000001700167306 */ /* 0x000e300000209400 */
[----:B-1----:R-:W1:Y:S04]  /*2240*/  MUFU.RCP R15, R15 ;  /* 0x0000000f000f7308 */ /* 0x002e680000001000 */
[----:B------:R-:W-:Y:S01]  /*2250*/  @!P1 IMAD.IADD R7, R7, 0x1, -R16 ;  /* 0x0000000107079824 */ /* 0x000fe200078e0a10 */
[----:B------:R-:W-:-:S03]  /*2260*/  IABS R27, R20 ;  /* 0x00000014001b7213 */ /* 0x000fc60000000000 */
[----:B0-----:R0:W3:Y:S01]  /*2270*/  MUFU.RCP R6, R22 ;  /* 0x0000001600067308 */ /* 0x0010e20000001000 */
[----:B------:R-:W-:Y:S02]  /*2280*/  ISETP.GE.U32.AND P0, PT, R7, R16, PT ;  /* 0x000000100700720c */ /* 0x000fe40003f06070 */
[----:B------:R-:W-:Y:S01]  /*2290*/  IABS R7, R13 ;  /* 0x0000000d00077213 */ /* 0x000fe20000000000 */
[----:B------:R-:W-:-:S03]  /*22a0*/  IMAD.HI.U32 R14, R14, R27, RZ ;  /* 0x0000001b0e0e7227 */ /* 0x000fc600078e00ff */
[----:B------:R-:W-:Y:S01]  /*22b0*/  IADD3 R16, PT, PT, RZ, -R7, RZ ;  /* 0x80000007ff107210 */ /* 0x000fe20007ffe0ff */
[----:B-1----:R-:W-:Y:S01]  /*22c0*/  VIADD R7, R15, 0xffffffe ;  /* 0x0ffffffe0f077836 */ /* 0x002fe20000000000 */
[----:B0-----:R0:W4:Y:S03]  /*22d0*/  LDG.E R22, desc[UR14][R4.64] ;  /* 0x0000000e04167981 */ /* 0x001126000c1e1900 */
[----:B------:R-:W-:Y:S01]  /*22e0*/  IMAD R16, R14, R16, R27 ;  /* 0x000000100e107224 */ /* 0x000fe200078e021b */
[----:B------:R-:W-:Y:S01]  /*22f0*/  LOP3.LUT R14, R0, R17, RZ, 0x3c, !PT ;  /* 0x00000011000e7212 */ /* 0x000fe200078e3cff */
[----:B------:R-:W1:Y:S03]  /*2300*/  F2I.FTZ.U32.TRUNC.NTZ R7, R7 ;  /* 0x0000000700077305 */ /* 0x000e66000021f000 */
[----:B------:R-:W-:Y:S01]  /*2310*/  ISETP.GE.AND P2, PT, R14, RZ, PT ;  /* 0x000000ff0e00720c */ /* 0x000fe20003f46270 */
[----:B------:R-:W-:Y:S01]  /*2320*/  @!P1 VIADD R21, R21, 0x1 ;  /* 0x0000000115159836 */ /* 0x000fe20000000000 */
[----:B---3--:R-:W-:-:S02]  /*2330*/  IADD3 R14, PT, PT, R6, 0xffffffe, RZ ;  /* 0x0ffffffe060e7810 */ /* 0x008fc40007ffe0ff */
[----:B------:R-:W-:Y:S02]  /*2340*/  ISETP.NE.AND P1, PT, R17, RZ, PT ;  /* 0x000000ff1100720c */ /* 0x000fe40003f25270 */
[----:B------:R-:W3:Y:S01]  /*2350*/  F2I.FTZ.U32.TRUNC.NTZ R15, R14 ;  /* 0x0000000e000f7305 */ /* 0x000ee2000021f000 */
[----:B------:R-:W-:Y:S02]  /*2360*/  @P0 VIADD R21, R21, 0x1 ;  /* 0x0000000115150836 */ /* 0x000fe40000000000 */
[----:B------:R-:W-:Y:S02]  /*2370*/  IMAD.MOV.U32 R6, RZ, RZ, RZ ;  /* 0x000000ffff067224 */ /* 0x000fe400078e00ff */
[----:B-1----:R-:W-:Y:S02]  /*2380*/  IMAD.MOV R25, RZ, RZ, -R7 ;  /* 0x000000ffff197224 */ /* 0x002fe400078e0a07 */
[----:B------:R-:W-:Y:S02]  /*2390*/  @!P2 IADD3 R21, PT, PT, -R21, RZ, RZ ;  /* 0x000000ff1515a210 */ /* 0x000fe40007ffe1ff */
[----:B------:R-:W-:-:S02]  /*23a0*/  IMAD R25, R25, R18, RZ ;  /* 0x0000001219197224 */ /* 0x000fc400078e02ff */
[----:B------:R-:W-:Y:S02]  /*23b0*/  @!P1 LOP3.LUT R21, RZ, R17, RZ, 0x33, !PT ;  /* 0x00000011ff159212 */ /* 0x000fe400078e33ff */
[----:B------:R-:W-:Y:S01]  /*23c0*/  IMAD.HI.U32 R6, R7, R25, R6 ;  /* 0x0000001907067227 */ /* 0x000fe200078e0006 */
[----:B------:R-:W-:Y:S02]  /*23d0*/  IABS R7, R11 ;  /* 0x0000000b00077213 */ /* 0x000fe40000000000 */
[----:B0-----:R-:W-:Y:S01]  /*23e0*/  IABS R4, R21 ;  /* 0x0000001500047213 */ /* 0x001fe20000000000 */
[----:B---3--:R-:W-:Y:S01]  /*23f0*/  IMAD.MOV R14, RZ, RZ, -R15 ;  /* 0x000000ffff0e7224 */ /* 0x008fe200078e0a0f */
[----:B------:R-:W-:Y:S02]  /*2400*/  IABS R24, R10 ;  /* 0x0000000a00187213 */ /* 0x000fe40000000000 */
[----:B------:R-:W-:Y:S01]  /*2410*/  IADD3 R5, PT, PT, RZ, -R7, RZ ;  /* 0x80000007ff057210 */ /* 0x000fe20007ffe0ff */
[----:B------:R-:W-:-:S02]  /*2420*/  IMAD R17, R14, R23, RZ ;  /* 0x000000170e117224 */ /* 0x000fc400078e02ff */
[----:B------:R-:W-:-:S04]  /*2430*/  IMAD.HI.U32 R7, R6, R4, RZ ;  /* 0x0000000406077227 */ /* 0x000fc800078e00ff */
[----:B------:R-:W-:Y:S02]  /*2440*/  IMAD.MOV.U32 R14, RZ, RZ, RZ ;  /* 0x000000ffff0e7224 */ /* 0x000fe400078e00ff */
[----:B------:R-:W-:Y:S02]  /*2450*/  IMAD.MOV.U32 R6, RZ, RZ, R24 ;  /* 0x000000ffff067224 */ /* 0x000fe400078e0018 */
[----:B------:R-:W-:Y:S02]  /*2460*/  IMAD.HI.U32 R15, R15, R17, R14 ;  /* 0x000000110f0f7227 */ /* 0x000fe400078e000e */
[----:B------:R-:W0:Y:S02]  /*2470*/  I2F.RP R17, R6 ;  /* 0x0000000600117306 */ /* 0x000e240000209400 */
[----:B------:R-:W-:Y:S01]  /*2480*/  IMAD R7, R7, R5, R4 ;  /* 0x0000000507077224 */ /* 0x000fe200078e0204 */
[----:B------:R-:W-:-:S05]  /*2490*/  IABS R4, R9 ;  /* 0x0000000900047213 */ /* 0x000fca0000000000 */
[----:B0-----:R-:W0:Y:S01]  /*24a0*/  MUFU.RCP R17, R17 ;  /* 0x0000001100117308 */ /* 0x001e220000001000 */
[----:B------:R-:W-:Y:S01]  /*24b0*/  IADD3 R25, PT, PT, RZ, -R4, RZ ;  /* 0x80000004ff197210 */ /* 0x000fe20007ffe0ff */
[----:B------:R-:W-:-:S04]  /*24c0*/  IMAD.HI.U32 R14, R15, R12, RZ ;  /* 0x0000000c0f0e7227 */ /* 0x000fc800078e00ff */
[----:B------:R-:W-:-:S05]  /*24d0*/  IMAD R4, R14, R25, R12 ;  /* 0x000000190e047224 */ /* 0x000fca00078e020c */
[----:B------:R-:W-:Y:S01]  /*24e0*/  ISETP.GT.U32.AND P1, PT, R23, R4, PT ;  /* 0x000000041700720c */ /* 0x000fe20003f24070 */
[----:B0-----:R-:W-:-:S06]  /*24f0*/  VIADD R5, R17, 0xffffffe ;  /* 0x0ffffffe11057836 */ /* 0x001fcc0000000000 */
[----:B------:R-:W0:Y:S06]  /*2500*/  F2I.FTZ.U32.TRUNC.NTZ R5, R5 ;  /* 0x0000000500057305 */ /* 0x000e2c000021f000 */
[----:B------:R-:W-:-:S04]  /*2510*/  @!P1 IADD3 R4, PT, PT, R4, -R23, RZ ;  /* 0x8000001704049210 */ /* 0x000fc80007ffe0ff */
[----:B------:R-:W-:Y:S01]  /*2520*/  ISETP.GE.U32.AND P0, PT, R4, R23, PT ;  /* 0x000000170400720c */ /* 0x000fe20003f06070 */
[----:B------:R-:W-:Y:S02]  /*2530*/  IMAD.MOV.U32 R4, RZ, RZ, RZ ;  /* 0x000000ffff047224 */ /* 0x000fe400078e00ff */
[----:B0-----:R-:W-:-:S04]  /*2540*/  IMAD.MOV R17, RZ, RZ, -R5 ;  /* 0x000000ffff117224 */ /* 0x001fc800078e0a05 */
[----:B------:R-:W-:-:S04]  /*2550*/  IMAD R17, R17, R6, RZ ;  /* 0x0000000611117224 */ /* 0x000fc800078e02ff */
[----:B------:R-:W-:Y:S02]  /*2560*/  IMAD.HI.U32 R17, R5, R17, R4 ;  /* 0x0000001105117227 */ /* 0x000fe400078e0004 */
[----:B------:R-:W0:Y:S01]  /*2570*/  LDC.64 R4, c[0x0][0x3a0] ;  /* 0x0000e800ff047b82 */ /* 0x000e220000000a00 */
[----:B------:R-:W-:Y:S01]  /*2580*/  LOP3.LUT R15, R0, R9, RZ, 0x3c, !PT ;  /* 0x00000009000f7212 */ /* 0x000fe200078e3cff */
[----:B------:R-:W-:Y:S01]  /*2590*/  @!P1 VIADD R14, R14, 0x1 ;  /* 0x000000010e0e9836 */ /* 0x000fe20000000000 */
[----:B------:R-:W-:Y:S02]  /*25a0*/  ISETP.NE.AND P1, PT, R9, RZ, PT ;  /* 0x000000ff0900720c */ /* 0x000fe40003f25270 */
[----:B------:R-:W-:Y:S02]  /*25b0*/  ISETP.GE.AND P2, PT, R15, RZ, PT ;  /* 0x000000ff0f00720c */ /* 0x000fe40003f46270 */
[----:B------:R-:W-:Y:S02]  /*25c0*/  @P0 IADD3 R14, PT, PT, R14, 0x1, RZ ;  /* 0x000000010e0e0810 */ /* 0x000fe40007ffe0ff */
[----:B------:R-:W-:Y:S01]  /*25d0*/  ISETP.GE.AND P4, PT, R20, RZ, PT ;  /* 0x000000ff1400720c */ /* 0x000fe20003f86270 */
[----:B0-----:R-:W-:-:S05]  /*25e0*/  IMAD.WIDE.U32 R4, R2, 0x4, R4 ;  /* 0x0000000402047825 */ /* 0x001fca00078e0004 */
[----:B------:R-:W3:Y:S03]  /*25f0*/  LDG.E R15, desc[UR14][R4.64] ;  /* 0x0000000e040f7981 */ /* 0x000ee6000c1e1900 */
[----:B------:R-:W-:Y:S01]  /*2600*/  @!P2 IMAD.MOV R14, RZ, RZ, -R14 ;  /* 0x000000ffff0ea224 */ /* 0x000fe200078e0a0e */
[----:B------:R-:W5:Y:S01]  /*2610*/  LDG.E R20, desc[UR14][R4.64+0x4] ;  /* 0x0000040e04147981 */ /* 0x000f62000c1e1900 */
[----:B------:R-:W-:-:S03]  /*2620*/  @!P1 LOP3.LUT R14, RZ, R9, RZ, 0x33, !PT ;  /* 0x00000009ff0e9212 */ /* 0x000fc600078e33ff */
[----:B------:R-:W5:Y:S04]  /*2630*/  LDG.E R9, desc[UR14][R4.64+0x8] ;  /* 0x0000080e04097981 */ /* 0x000f68000c1e1900 */
[----:B------:R0:W5:Y:S01]  /*2640*/  LDG.E R23, desc[UR14][R4.64+0xc] ;  /* 0x00000c0e04177981 */ /* 0x000162000c1e1900 */
[----:B------:R-:W-:Y:S02]  /*2650*/  ISETP.GT.U32.AND P0, PT, R3, R16, PT ;  /* 0x000000100300720c */ /* 0x000fe40003f04070 */
[----:B------:R-:W-:-:S11]  /*2660*/  ISETP.GT.U32.AND P1, PT, R18, R7, PT ;  /* 0x000000071200720c */ /* 0x000fd60003f24070 */
[----:B------:R-:W-:-:S05]  /*2670*/  @!P0 IMAD.IADD R16, R16, 0x1, -R3 ;  /* 0x0000000110108824 */ /* 0x000fca00078e0a03 */
[----:B------:R-:W-:Y:S01]  /*2680*/  ISETP.GT.U32.AND P0, PT, R3, R16, PT ;  /* 0x000000100300720c */ /* 0x000fe20003f04070 */
[----:B------:R-:W-:-:S05]  /*2690*/  @!P1 IMAD.IADD R7, R7, 0x1, -R18 ;  /* 0x0000000107079824 */ /* 0x000fca00078e0a12 */
[----:B------:R-:W-:Y:S02]  /*26a0*/  ISETP.GT.U32.AND P1, PT, R18, R7, PT ;  /* 0x000000071200720c */ /* 0x000fe40003f24070 */
[----:B0-----:R-:W-:-:S05]  /*26b0*/  IABS R4, R14 ;  /* 0x0000000e00047213 */ /* 0x001fca0000000000 */
[----:B------:R-:W-:Y:S01]  /*26c0*/  @!P0 IMAD.IADD R16, R16, 0x1, -R3 ;  /* 0x0000000110108824 */ /* 0x000fe200078e0a03 */
[----:B------:R-:W-:Y:S01]  /*26d0*/  IABS R3, R10 ;  /* 0x0000000a00037213 */ /* 0x000fe20000000000 */
[----:B------:R-:W-:Y:S01]  /*26e0*/  IMAD.HI.U32 R17, R17, R4, RZ ;  /* 0x0000000411117227 */ /* 0x000fe200078e00ff */
[----:B------:R-:W-:-:S03]  /*26f0*/  ISETP.GE.AND P0, PT, R21, RZ, PT ;  /* 0x000000ff1500720c */ /* 0x000fc60003f06270 */
[----:B------:R-:W-:Y:S01]  /*2700*/  IMAD.MOV R3, RZ, RZ, -R3 ;  /* 0x000000ffff037224 */ /* 0x000fe200078e0a03 */
[----:B------:R-:W-:-:S03]  /*2710*/  @!P1 IADD3 R7, PT, PT, R7, -R18, RZ ;  /* 0x8000001207079210 */ /* 0x000fc60007ffe0ff */
[----:B------:R-:W-:Y:S01]  /*2720*/  IMAD R17, R17, R3, R4 ;  /* 0x0000000311117224 */ /* 0x000fe200078e0204 */
[----:B--2---:R-:W-:-:S04]  /*2730*/  IABS R24, R19 ;  /* 0x0000001300187213 */ /* 0x004fc80000000000 */
[----:B------:R-:W0:Y:S08]  /*2740*/  I2F.RP R25, R24 ;  /* 0x0000001800197306 */ /* 0x000e300000209400 */
[----:B0-----:R-:W0:Y:S02]  /*2750*/  MUFU.RCP R25, R25 ;  /* 0x0000001900197308 */ /* 0x001e240000001000 */
[----:B0-----:R-:W-:-:S06]  /*2760*/  IADD3 R26, PT, PT, R25, 0xffffffe, RZ ;  /* 0x0ffffffe191a7810 */ /* 0x001fcc0007ffe0ff */
[----:B------:R-:W0:Y:S01]  /*2770*/  F2I.FTZ.U32.TRUNC.NTZ R5, R26 ;  /* 0x0000001a00057305 */ /* 0x000e22000021f000 */
[----:B------:R-:W-:Y:S01]  /*2780*/  IMAD.MOV.U32 R4, RZ, RZ, RZ ;  /* 0x000000ffff047224 */ /* 0x000fe200078e00ff */
[----:B----4-:R-:W-:Y:S01]  /*2790*/  IABS R18, R22 ;  /* 0x0000001600127213 */ /* 0x010fe20000000000 */
[----:B0-----:R-:W-:-:S03]  /*27a0*/  IMAD.MOV R21, RZ, RZ, -R5 ;  /* 0x000000ffff157224 */ /* 0x001fc600078e0a05 */
[----:B------:R-:W-:Y:S01]  /*27b0*/  MOV R3, R18 ;  /* 0x0000001200037202 */ /* 0x000fe20000000f00 */
[----:B------:R-:W-:-:S03]  /*27c0*/  IMAD R21, R21, R24, RZ ;  /* 0x0000001815157224 */ /* 0x000fc600078e02ff */
[----:B------:R-:W0:Y:S01]  /*27d0*/  I2F.RP R18, R3 ;  /* 0x0000000300127306 */ /* 0x000e220000209400 */
[----:B------:R-:W-:Y:S01]  /*27e0*/  IMAD.HI.U32 R5, R5, R21, R4 ;  /* 0x0000001505057227 */ /* 0x000fe200078e0004 */
[----:B------:R-:W-:-:S05]  /*27f0*/  IABS R4, R19 ;  /* 0x0000001300047213 */ /* 0x000fca0000000000 */
[----:B------:R-:W-:Y:S02]  /*2800*/  IMAD.MOV R4, RZ, RZ, -R4 ;  /* 0x000000ffff047224 */ /* 0x000fe400078e0a04 */
[----:B------:R-:W-:-:S04]  /*2810*/  IMAD.HI.U32 R21, R5, R12, RZ ;  /* 0x0000000c05157227 */ /* 0x000fc800078e00ff */
[----:B------:R-:W-:Y:S01]  /*2820*/  IMAD R5, R21, R4, R12 ;  /* 0x0000000415057224 */ /* 0x000fe200078e020c */
[----:B0-----:R-:W0:Y:S04]  /*2830*/  MUFU.RCP R18, R18 ;  /* 0x0000001200127308 */ /* 0x001e280000001000 */
[----:B------:R-:W-:Y:S02]  /*2840*/  ISETP.GT.U32.AND P2, PT, R24, R5, PT ;  /* 0x000000051800720c */ /* 0x000fe40003f44070 */
[----:B------:R-:W-:-:S11]  /*2850*/  LOP3.LUT R4, R0, R19, RZ, 0x3c, !PT ;  /* 0x0000001300047212 */ /* 0x000fd600078e3cff */
[----:B------:R-:W-:Y:S01]  /*2860*/  @!P2 IADD3 R5, PT, PT, R5, -R24, RZ ;  /* 0x800000180505a210 */ /* 0x000fe20007ffe0ff */
[----:B0-----:R-:W-:-:S03]  /*2870*/  VIADD R25, R18, 0xffffffe ;  /* 0x0ffffffe12197836 */ /* 0x001fc60000000000 */
[----:B------:R-:W-:Y:S01]  /*2880*/  ISETP.GE.U32.AND P1, PT, R5, R24, PT ;  /* 0x000000180500720c */ /* 0x000fe20003f26070 */
[----:B------:R-:W-:Y:S01]  /*2890*/  @!P2 VIADD R21, R21, 0x1 ;  /* 0x000000011515a836 */ /* 0x000fe20000000000 */
[----:B------:R-:W0:Y:S01]  /*28a0*/  F2I.FTZ.U32.TRUNC.NTZ R5, R25 ;  /* 0x0000001900057305 */ /* 0x000e22000021f000 */
[----:B------:R-:W-:Y:S02]  /*28b0*/  ISETP.GE.AND P3, PT, R4, RZ, PT ;  /* 0x000000ff0400720c */ /* 0x000fe40003f66270 */
[----:B------:R-:W-:-:S08]  /*28c0*/  ISETP.NE.AND P2, PT, R19, RZ, PT ;  /* 0x000000ff1300720c */ /* 0x000fd00003f45270 */
[----:B------:R-:W-:-:S05]  /*28d0*/  @P1 IADD3 R21, PT, PT, R21, 0x1, RZ ;  /* 0x0000000115151810 */ /* 0x000fca0007ffe0ff */
[----:B------:R-:W-:Y:S02]  /*28e0*/  IMAD.MOV.U32 R12, RZ, RZ, R21 ;  /* 0x000000ffff0c7224 */ /* 0x000fe400078e0015 */
[----:B0-----:R-:W-:-:S03]  /*28f0*/  IMAD.MOV R4, RZ, RZ, -R5 ;  /* 0x000000ffff047224 */ /* 0x001fc600078e0a05 */
[----:B------:R-:W-:Y:S02]  /*2900*/  @!P3 IADD3 R12, PT, PT, -R12, RZ, RZ ;  /* 0x000000ff0c0cb210 */ /* 0x000fe40007ffe1ff */
[----:B------:R-:W-:Y:S01]  /*2910*/  @!P2 LOP3.LUT R12, RZ, R19, RZ, 0x33, !PT ;  /* 0x00000013ff0ca212 */ /* 0x000fe200078e33ff */
[----:B------:R-:W-:Y:S01]  /*2920*/  IMAD R19, R4, R3, RZ ;  /* 0x0000000304137224 */ /* 0x000fe200078e02ff */
[----:B------:R-:W-:Y:S01]  /*2930*/  IABS R21, R22 ;  /* 0x0000001600157213 */ /* 0x000fe20000000000 */
[----:B------:R-:W-:Y:S01]  /*2940*/  IMAD.MOV.U32 R4, RZ, RZ, RZ ;  /* 0x000000ffff047224 */ /* 0x000fe200078e00ff */
[----:B------:R-:W-:-:S03]  /*2950*/  IABS R18, R12 ;  /* 0x0000000c00127213 */ /* 0x000fc60000000000 */
[----:B------:R-:W-:Y:S01]  /*2960*/  IMAD.HI.U32 R4, R5, R19, R4 ;  /* 0x0000001305047227 */ /* 0x000fe200078e0004 */
[----:B------:R-:W-:Y:S02]  /*2970*/  MOV R5, R18 ;  /* 0x0000001200057202 */ /* 0x000fe40000000f00 */
[----:B------:R-:W-:Y:S01]  /*2980*/  ISETP.GT.U32.AND P1, PT, R6, R17, PT ;  /* 0x000000110600720c */ /* 0x000fe20003f24070 */
[----:B------:R-:W-:Y:S02]  /*2990*/  IMAD.MOV R21, RZ, RZ, -R21 ;  /* 0x000000ffff157224 */ /* 0x000fe400078e0a15 */
[----:B------:R-:W-:-:S04]  /*29a0*/  IMAD.HI.U32 R4, R4, R5, RZ ;  /* 0x0000000504047227 */ /* 0x000fc800078e00ff */
[----:B------:R-:W-:-:S04]  /*29b0*/  IMAD.MOV.U32 R18, RZ, RZ, R21 ;  /* 0x000000ffff127224 */ /* 0x000fc800078e0015 */
[----:B------:R-:W-:Y:S02]  /*29c0*/  IMAD R4, R4, R18, R5 ;  /* 0x0000001204047224 */ /* 0x000fe400078e0205 */
[----:B------:R-:W-:-:S03]  /*29d0*/  @!P1 IMAD.IADD R17, R17, 0x1, -R6 ;  /* 0x0000000111119824 */ /* 0x000fc600078e0a06 */
[----:B------:R-:W-:Y:S02]  /*29e0*/  ISETP.GT.U32.AND P3, PT, R3, R4, PT ;  /* 0x000000040300720c */ /* 0x000fe40003f64070 */
[----:B------:R-:W-:Y:S02]  /*29f0*/  ISETP.GT.U32.AND P2, PT, R6, R17, PT ;  /* 0x000000110600720c */ /* 0x000fe40003f44070 */
[----:B------:R-:W-:Y:S02]  /*2a00*/  ISETP.NE.AND P1, PT, R13, RZ, PT ;  /* 0x000000ff0d00720c */ /* 0x000fe40003f25270 */
[----:B------:R-:W-:Y:S01]  /*2a10*/  ISETP.NE.AND P5, PT, R11, RZ, PT ;  /* 0x000000ff0b00720c */ /* 0x000fe20003fa5270 */
[----:B------:R-:W-:Y:S01]  /*2a20*/  @!P4 IMAD.MOV R16, RZ, RZ, -R16 ;  /* 0x000000ffff10c224 */ /* 0x000fe200078e0a10 */
[----:B------:R-:W-:-:S05]  /*2a30*/  ISETP.GE.AND P4, PT, R14, RZ, PT ;  /* 0x000000ff0e00720c */ /* 0x000fca0003f86270 */
[----:B------:R-:W-:Y:S02]  /*2a40*/  @!P3 IADD3 R4, PT, PT, R4, -R3, RZ ;  /* 0x800000030404b210 */ /* 0x000fe40007ffe0ff */
[----:B------:R-:W-:Y:S02]  /*2a50*/  @!P2 IMAD.IADD R17, R17, 0x1, -R6 ;  /* 0x000000011111a824 */ /* 0x000fe400078e0a06 */
[----:B------:R-:W-:Y:S02]  /*2a60*/  ISETP.GT.U32.AND P3, PT, R3, R4, PT ;  /* 0x000000040300720c */ /* 0x000fe40003f64070 */
[----:B------:R-:W-:Y:S02]  /*2a70*/  ISETP.NE.AND P2, PT, R10, RZ, PT ;  /* 0x000000ff0a00720c */ /* 0x000fe40003f45270 */
[----:B------:R-:W-:Y:S02]  /*2a80*/  @!P1 LOP3.LUT R16, RZ, R13, RZ, 0x33, !PT ;  /* 0x0000000dff109212 */ /* 0x000fe400078e33ff */
[----:B------:R-:W-:-:S02]  /*2a90*/  ISETP.GE.AND P1, PT, R12, RZ, PT ;  /* 0x000000ff0c00720c */ /* 0x000fc40003f26270 */
[----:B------:R-:W-:Y:S02]  /*2aa0*/  @!P0 IADD3 R7, PT, PT, -R7, RZ, RZ ;  /* 0x000000ff07078210 */ /* 0x000fe40007ffe1ff */
[----:B------:R-:W-:Y:S02]  /*2ab0*/  ISETP.NE.AND P0, PT, R22, RZ, PT ;  /* 0x000000ff1600720c */ /* 0x000fe40003f05270 */
[----:B------:R-:W-:Y:S01]  /*2ac0*/  @!P5 LOP3.LUT R7, RZ, R11, RZ, 0x33, !PT ;  /* 0x0000000bff07d212 */ /* 0x000fe200078e33ff */
[----:B------:R-:W-:Y:S02]  /*2ad0*/  @!P3 IMAD.IADD R4, R4, 0x1, -R3 ;  /* 0x000000010404b824 */ /* 0x000fe400078e0a03 */
[----:B------:R-:W-:Y:S01]  /*2ae0*/  @!P4 IMAD.MOV R17, RZ, RZ, -R17 ;  /* 0x000000ffff11c224 */ /* 0x000fe200078e0a11 */
[----:B------:R-:W-:Y:S01]  /*2af0*/  @!P2 LOP3.LUT R17, RZ, R10, RZ, 0x33, !PT ;  /* 0x0000000aff11a212 */ /* 0x000fe200078e33ff */
[----:B---3--:R-:W-:Y:S02]  /*2b00*/  IMAD R15, R16, R15, R8 ;  /* 0x0000000f100f7224 */ /* 0x008fe400078e0208 */
[----:B------:R-:W-:-:S02]  /*2b10*/  @!P1 IADD3 R4, PT, PT, -R4, RZ, RZ ;  /* 0x000000ff04049210 */ /* 0x000fc40007ffe1ff */
[----:B-----5:R-:W-:Y:S02]  /*2b20*/  IMAD R20, R7, R20, R15 ;  /* 0x0000001407147224 */ /* 0x020fe400078e020f */
[----:B------:R-:W-:Y:S02]  /*2b30*/  @!P0 LOP3.LUT R4, RZ, R22, RZ, 0x33, !PT ;  /* 0x00000016ff048212 */ /* 0x000fe400078e33ff */
[----:B------:R-:W-:Y:S02]  /*2b40*/  IMAD R9, R17, R9, R20 ;  /* 0x0000000911097224 */ /* 0x000fe400078e0214 */
[----:B------:R-:W-:Y:S02]  /*2b50*/  VIADD R2, R2, 0x4 ;  /* 0x0000000402027836 */ /* 0x000fe40000000000 */
[----:B------:R-:W-:-:S07]  /*2b60*/  IMAD R8, R4, R23, R9 ;  /* 0x0000001704087224 */ /* 0x000fce00078e0209 */
.L_x_3:
[----:B------:R-:W-:Y:S05]  /*2b70*/  BRA.U !UP1, `(.L_x_0) ;  /* 0x0000000909dc7547 */ /* 0x000fea000b800000 */
[----:B------:R-:W-:Y:S02]  /*2b80*/  UISETP.NE.AND UP0, UPT, UR5, 0x1, UPT ;  /* 0x000000010500788c */ /* 0x000fe4000bf05270 */
[----:B------:R-:W-:-:S04]  /*2b90*/  ULOP3.LUT UR4, UR4, 0x1, URZ, 0xc0, !UPT ;  /* 0x0000000104047892 */ /* 0x000fc8000f8ec0ff */
[----:B------:R-:W-:-:S03]  /*2ba0*/  UISETP.NE.U32.AND UP1, UPT, UR4, 0x1, UPT ;  /* 0x000000010400788c */ /* 0x000fc6000bf25070 */
[----:B------:R-:W-:Y:S08]  /*2bb0*/  BRA.U !UP0, `(.L_x_4) ;  /* 0x0000000508d47547 */ /* 0x000ff0000b800000 */
[----:B------:R-:W0:Y:S08]  /*2bc0*/  LDC.64 R4, c[0x0][0x390] ;  /* 0x0000e400ff047b82 */ /* 0x000e300000000a00 */
[----:B------:R-:W1:Y:S08]  /*2bd0*/  LDC.64 R14, c[0x0][0x388] ;  /* 0x0000e200ff0e7b82 */ /* 0x000e700000000a00 */
[----:B------:R-:W2:Y:S01]  /*2be0*/  LDC.64 R16, c[0x0][0x398] ;  /* 0x0000e600ff107b82 */ /* 0x000ea20000000a00 */
[----:B0-----:R-:W-:-:S07]  /*2bf0*/  IMAD.WIDE.U32 R12, R2, 0x4, R4 ;  /* 0x00000004020c7825 */ /* 0x001fce00078e0004 */
[----:B------:R-:W0:Y:S01]  /*2c00*/  LDC.64 R18, c[0x0][0x3a0] ;  /* 0x0000e800ff127b82 */ /* 0x000e220000000a00 */
[----:B------:R-:W1:Y:S04]  /*2c10*/  LDG.E R7, desc[UR14][R12.64] ;  /* 0x0000000e0c077981 */ /* 0x000e68000c1e1900 */
[----:B------:R-:W3:Y:S01]  /*2c20*/  LDG.E R11, desc[UR14][R12.64+0x4] ;  /* 0x0000040e0c0b7981 */ /* 0x000ee2000c1e1900 */
[----:B0-----:R-:W-:-:S05]  /*2c30*/  IMAD.WIDE.U32 R18, R2, 0x4, R18 ;  /* 0x0000000402127825 */ /* 0x001fca00078e0012 */
[----:B------:R-:W4:Y:S04]  /*2c40*/  LDG.E R13, desc[UR14][R18.64] ;  /* 0x0000000e120d7981 */ /* 0x000f28000c1e1900 */
[----:B------:R-:W5:Y:S01]  /*2c50*/  LDG.E R12, desc[UR14][R18.64+0x4] ;  /* 0x0000040e120c7981 */ /* 0x000f62000c1e1900 */
[----:B-1----:R-:W-:-:S04]  /*2c60*/  IMAD.WIDE R4, R7, 0x4, R14 ;  /* 0x0000000407047825 */ /* 0x002fc800078e020e */
[----:B---3--:R-:W-:Y:S01]  /*2c70*/  IMAD.WIDE R14, R11, 0x4, R14 ;  /* 0x000000040b0e7825 */ /* 0x008fe200078e020e */
[----:B------:R-:W3:Y:S04]  /*2c80*/  LDG.E R3, desc[UR14][R4.64] ;  /* 0x0000000e04037981 */ /* 0x000ee8000c1e1900 */
[----:B------:R-:W4:Y:S01]  /*2c90*/  LDG.E R9, desc[UR14][R14.64] ;  /* 0x0000000e0e097981 */ /* 0x000f22000c1e1900 */
[----:B--2---:R-:W-:-:S04]  /*2ca0*/  IMAD.WIDE R6, R7, 0x4, R16 ;  /* 0x0000000407067825 */ /* 0x004fc800078e0210 */
[----:B------:R-:W-:Y:S01]  /*2cb0*/  IMAD.WIDE R16, R11, 0x4, R16 ;  /* 0x000000040b107825 */ /* 0x000fe200078e0210 */
[----:B------:R0:W2:Y:S04]  /*2cc0*/  LDG.E R10, desc[UR14][R6.64] ;  /* 0x0000000e060a7981 */ /* 0x0000a8000c1e1900 */
[----:B------:R1:W5:Y:S01]  /*2cd0*/  LDG.E R11, desc[UR14][R16.64] ;  /* 0x0000000e100b7981 */ /* 0x000362000c1e1900 */
[----:B------:R-:W-:Y:S01]  /*2ce0*/  VIADD R2, R2, 0x2 ;  /* 0x0000000202027836 */ /* 0x000fe20000000000 */
[----:B---3--:R-:W-:-:S04]  /*2cf0*/  IABS R5, R3 ;  /* 0x0000000300057213 */ /* 0x008fc80000000000 */
[----:B------:R-:W3:Y:S01]  /*2d00*/  I2F.RP R20, R5 ;  /* 0x0000000500147306 */ /* 0x000ee20000209400 */
[----:B----4-:R-:W-:-:S07]  /*2d10*/  IABS R4, R9 ;  /* 0x0000000900047213 */ /* 0x010fce0000000000 */
[----:B------:R-:W4:Y:S08]  /*2d20*/  I2F.RP R21, R4 ;  /* 0x0000000400157306 */ /* 0x000f300000209400 */
[----:B---3--:R-:W0:Y:S08]  /*2d30*/  MUFU.RCP R20, R20 ;  /* 0x0000001400147308 */ /* 0x008e300000001000 */
[----:B----4-:R-:W3:Y:S01]  /*2d40*/  MUFU.RCP R21, R21 ;  /* 0x0000001500157308 */ /* 0x010ee20000001000 */
[----:B0-----:R-:W-:-:S07]  /*2d50*/  VIADD R7, R20, 0xffffffe ;  /* 0x0ffffffe14077836 */ /* 0x001fce0000000000 */
[----:B------:R-:W0:Y:S01]  /*2d60*/  F2I.FTZ.U32.TRUNC.NTZ R7, R7 ;  /* 0x0000000700077305 */ /* 0x000e22000021f000 */
[----:B---3--:R-:W-:-:S07]  /*2d70*/  IADD3 R14, PT, PT, R21, 0xffffffe, RZ ;  /* 0x0ffffffe150e7810 */ /* 0x008fce0007ffe0ff */
[----:B------:R-:W3:Y:S01]  /*2d80*/  F2I.FTZ.U32.TRUNC.NTZ R15, R14 ;  /* 0x0000000e000f7305 */ /* 0x000ee2000021f000 */
[----:B0-----:R-:W-:-:S04]  /*2d90*/  IMAD.MOV R6, RZ, RZ, -R7 ;  /* 0x000000ffff067224 */ /* 0x001fc800078e0a07 */
[----:B-1----:R-:W-:Y:S02]  /*2da0*/  IMAD R17, R6, R5, RZ ;  /* 0x0000000506117224 */ /* 0x002fe400078e02ff */
[----:B------:R-:W-:Y:S02]  /*2db0*/  HFMA2 R6, -RZ, RZ, 0, 0 ;  /* 0x00000000ff067431 */ /* 0x000fe400000001ff */
[----:B---3--:R-:W-:Y:S02]  /*2dc0*/  IMAD.MOV R19, RZ, RZ, -R15 ;  /* 0x000000ffff137224 */ /* 0x008fe400078e0a0f */
[----:B------:R-:W-:Y:S02]  /*2dd0*/  IMAD.MOV.U32 R14, RZ, RZ, RZ ;  /* 0x000000ffff0e7224 */ /* 0x000fe400078e00ff */
[----:B------:R-:W-:Y:S02]  /*2de0*/  IMAD R19, R19, R4, RZ ;  /* 0x0000000413137224 */ /* 0x000fe400078e02ff */
[----:B------:R-:W-:Y:S01]  /*2df0*/  IMAD.HI.U32 R6, R7, R17, R6 ;  /* 0x0000001107067227 */ /* 0x000fe200078e0006 */
[----:B--2---:R-:W-:-:S02]  /*2e00*/  IABS R7, R10 ;  /* 0x0000000a00077213 */ /* 0x004fc40000000000 */
[----:B-----5:R-:W-:Y:S01]  /*2e10*/  IABS R20, R11 ;  /* 0x0000000b00147213 */ /* 0x020fe20000000000 */
[----:B------:R-:W-:Y:S01]  /*2e20*/  IMAD.HI.U32 R16, R15, R19, R14 ;  /* 0x000000130f107227 */ /* 0x000fe200078e000e */
[----:B------:R-:W-:-:S03]  /*2e30*/  IABS R15, R3 ;  /* 0x00000003000f7213 */ /* 0x000fc60000000000 */
[----:B------:R-:W-:Y:S01]  /*2e40*/  IMAD.MOV.U32 R14, RZ, RZ, R7 ;  /* 0x000000ffff0e7224 */ /* 0x000fe200078e0007 */
[----:B------:R-:W-:Y:S02]  /*2e50*/  IABS R21, R0 ;  /* 0x0000000000157213 */ /* 0x000fe40000000000 */
[----:B------:R-:W-:Y:S01]  /*2e60*/  IABS R18, R9 ;  /* 0x0000000900127213 */ /* 0x000fe20000000000 */
[----:B------:R-:W0:Y:S01]  /*2e70*/  I2F.RP R7, R14 ;  /* 0x0000000e00077306 */ /* 0x000e220000209400 */
[----:B------:R-:W-:Y:S01]  /*2e80*/  IADD3 R17, PT, PT, RZ, -R15, RZ ;  /* 0x8000000fff117210 */ /* 0x000fe20007ffe0ff */
[----:B------:R-:W-:Y:S02]  /*2e90*/  IMAD.MOV.U32 R15, RZ, RZ, R20 ;  /* 0x000000ffff0f7224 */ /* 0x000fe400078e0014 */
[----:B------:R-:W-:Y:S02]  /*2ea0*/  IMAD.MOV R19, RZ, RZ, -R18 ;  /* 0x000000ffff137224 */ /* 0x000fe400078e0a12 */
[----:B------:R-:W-:-:S02]  /*2eb0*/  IMAD.HI.U32 R16, R16, R21, RZ ;  /* 0x0000001510107227 */ /* 0x000fc400078e00ff */
[----:B------:R-:W1:Y:S02]  /*2ec0*/  I2F.RP R20, R15 ;  /* 0x0000000f00147306 */ /* 0x000e640000209400 */
[----:B------:R-:W-:-:S04]  /*2ed0*/  IMAD.HI.U32 R6, R6, R21, RZ ;  /* 0x0000001506067227 */ /* 0x000fc800078e00ff */
[--C-:B------:R-:W-:Y:S02]  /*2ee0*/  IMAD R19, R16, R19, R21.reuse ;  /* 0x0000001310137224 */ /* 0x100fe400078e0215 */
[----:B------:R-:W-:-:S03]  /*2ef0*/  IMAD R18, R6, R17, R21 ;  /* 0x0000001106127224 */ /* 0x000fc600078e0215 */
[----:B------:R-:W-:Y:S01]  /*2f00*/  ISETP.GT.U32.AND P4, PT, R4, R19, PT ;  /* 0x000000130400720c */ /* 0x000fe20003f84070 */
[----:B0-----:R-:W0:Y:S01]  /*2f10*/  MUFU.RCP R7, R7 ;  /* 0x0000000700077308 */ /* 0x001e220000001000 */
[----:B------:R-:W-:-:S07]  /*2f20*/  ISETP.GT.U32.AND P0, PT, R5, R18, PT ;  /* 0x000000120500720c */ /* 0x000fce0003f04070 */
[----:B-1----:R-:W1:Y:S04]  /*2f30*/  MUFU.RCP R20, R20 ;  /* 0x0000001400147308 */ /* 0x002e680000001000 */
[----:B------:R-:W-:Y:S02]  /*2f40*/  @!P4 IMAD.IADD R19, R19, 0x1, -R4 ;  /* 0x000000011313c824 */ /* 0x000fe400078e0a04 */
[----:B------:R-:W-:-:S03]  /*2f50*/  @!P0 IADD3 R18, PT, PT, R18, -R5, RZ ;  /* 0x8000000512128210 */ /* 0x000fc60007ffe0ff */
[----:B------:R-:W-:Y:S02]  /*2f60*/  ISETP.GE.U32.AND P3, PT, R19, R4, PT ;  /* 0x000000041300720c */ /* 0x000fe40003f66070 */
[----:B------:R-:W-:Y:S02]  /*2f70*/  LOP3.LUT R4, R0, R3, RZ, 0x3c, !PT ;  /* 0x0000000300047212 */ /* 0x000fe400078e3cff */
[----:B0-----:R-:W-:Y:S02]  /*2f80*/  IADD3 R17, PT, PT, R7, 0xffffffe, RZ ;  /* 0x0ffffffe07117810 */ /* 0x001fe40007ffe0ff */
[----:B------:R-:W-:Y:S02]  /*2f90*/  ISETP.GE.U32.AND P5, PT, R18, R5, PT ;  /* 0x000000051200720c */ /* 0x000fe40003fa6070 */
[----:B------:R-:W-:Y:S01]  /*2fa0*/  LOP3.LUT R7, R0, R9, RZ, 0x3c, !PT ;  /* 0x0000000900077212 */ /* 0x000fe200078e3cff */
[----:B------:R0:W2:Y:S01]  /*2fb0*/  F2I.FTZ.U32.TRUNC.NTZ R5, R17 ;  /* 0x0000001100057305 */ /* 0x0000a2000021f000 */
[----:B------:R-:W-:Y:S01]  /*2fc0*/  ISETP.GE.AND P2, PT, R4, RZ, PT ;  /* 0x000000ff0400720c */ /* 0x000fe20003f46270 */
[----:B-1----:R-:W-:Y:S01]  /*2fd0*/  VIADD R4, R20, 0xffffffe ;  /* 0x0ffffffe14047836 */ /* 0x002fe20000000000 */
[----:B------:R-:W-:-:S02]  /*2fe0*/  ISETP.GE.AND P1, PT, R7, RZ, PT ;  /* 0x000000ff0700720c */ /* 0x000fc40003f26270 */
[----:B------:R-:W-:Y:S02]  /*2ff0*/  @!P0 IADD3 R6, PT, PT, R6, 0x1, RZ ;  /* 0x0000000106068810 */ /* 0x000fe40007ffe0ff */
[----:B------:R-:W-:Y:S01]  /*3000*/  ISETP.NE.AND P0, PT, R3, RZ, PT ;  /* 0x000000ff0300720c */ /* 0x000fe20003f05270 */
[----:B------:R1:W3:Y:S01]  /*3010*/  F2I.FTZ.U32.TRUNC.NTZ R7, R4 ;  /* 0x0000000400077305 */ /* 0x0002e2000021f000 */
[----:B------:R-:W-:Y:S01]  /*3020*/  @!P4 VIADD R16, R16, 0x1 ;  /* 0x000000011010c836 */ /* 0x000fe20000000000 */
[----:B------:R-:W-:Y:S02]  /*3030*/  @P5 IADD3 R6, PT, PT, R6, 0x1, RZ ;  /* 0x0000000106065810 */ /* 0x000fe40007ffe0ff */
[----:B------:R-:W-:Y:S02]  /*3040*/  ISETP.NE.AND P4, PT, R9, RZ, PT ;  /* 0x000000ff0900720c */ /* 0x000fe40003f85270 */
[----:B0-----:R-:W-:Y:S01]  /*3050*/  MOV R17, R6 ;  /* 0x0000000600117202 */ /* 0x001fe20000000f00 */
[----:B--2---:R-:W-:-:S02]  /*3060*/  IMAD.MOV R19, RZ, RZ, -R5 ;  /* 0x000000ffff137224 */ /* 0x004fc400078e0a05 */
[----:B------:R-:W-:Y:S01]  /*3070*/  @P3 VIADD R16, R16, 0x1 ;  /* 0x0000000110103836 */ /* 0x000fe20000000000 */
[----:B------:R-:W-:Y:S01]  /*3080*/  @!P2 IADD3 R17, PT, PT, -R17, RZ, RZ ;  /* 0x000000ff1111a210 */ /* 0x000fe20007ffe1ff */
[----:B-1----:R-:W-:Y:S01]  /*3090*/  IMAD.MOV.U32 R4, RZ, RZ, RZ ;  /* 0x000000ffff047224 */ /* 0x002fe200078e00ff */
[----:B------:R-:W-:Y:S01]  /*30a0*/  @!P0 LOP3.LUT R17, RZ, R3, RZ, 0x33, !PT ;  /* 0x00000003ff118212 */ /* 0x000fe200078e33ff */
[----:B------:R-:W-:Y:S01]  /*30b0*/  IMAD R3, R19, R14, RZ ;  /* 0x0000000e13037224 */ /* 0x000fe200078e02ff */
[----:B------:R-:W-:Y:S02]  /*30c0*/  IABS R6, R10 ;  /* 0x0000000a00067213 */ /* 0x000fe40000000000 */
[----:B---3--:R-:W-:Y:S01]  /*30d0*/  IADD3 R18, PT, PT, RZ, -R7, RZ ;  /* 0x80000007ff127210 */ /* 0x008fe20007ffe0ff */
[----:B------:R-:W-:Y:S01]  /*30e0*/  @!P1 IMAD.MOV R16, RZ, RZ, -R16 ;  /* 0x000000ffff109224 */ /* 0x000fe200078e0a10 */
[----:B------:R-:W-:Y:S01]  /*30f0*/  @!P4 LOP3.LUT R16, RZ, R9, RZ, 0x33, !PT ;  /* 0x00000009ff10c212 */ /* 0x000fe200078e33ff */
[----:B------:R-:W-:Y:S01]  /*3100*/  IMAD.HI.U32 R4, R5, R3, R4 ;  /* 0x0000000305047227 */ /* 0x000fe200078e0004 */
[----:B------:R-:W-:-:S02]  /*3110*/  IADD3 R9, PT, PT, RZ, -R6, RZ ;  /* 0x80000006ff097210 */ /* 0x000fc40007ffe0ff */
[----:B------:R-:W-:Y:S01]  /*3120*/  IABS R3, R17 ;  /* 0x0000001100037213 */ /* 0x000fe20000000000 */
[----:B------:R-:W-:Y:S02]  /*3130*/  IMAD R5, R18, R15, RZ ;  /* 0x0000000f12057224 */ /* 0x000fe400078e02ff */
[----:B------:R-:W-:Y:S01]  /*3140*/  IMAD.MOV.U32 R6, RZ, RZ, RZ ;  /* 0x000000ffff067224 */ /* 0x000fe200078e00ff */
[----:B------:R-:W-:Y:S01]  /*3150*/  IABS R19, R11 ;  /* 0x0000000b00137213 */ /* 0x000fe20000000000 */
[----:B------:R-:W-:-:S04]  /*3160*/  IMAD.HI.U32 R4, R4, R3, RZ ;  /* 0x0000000304047227 */ /* 0x000fc800078e00ff */
[----:B------:R-:W-:-:S04]  /*3170*/  IMAD.HI.U32 R6, R7, R5, R6 ;  /* 0x0000000507067227 */ /* 0x000fc800078e0006 */
[----:B------:R-:W-:Y:S01]  /*3180*/  IMAD.MOV.U32 R5, RZ, RZ, R9 ;  /* 0x000000ffff057224 */ /* 0x000fe200078e0009 */
[----:B------:R-:W-:Y:S02]  /*3190*/  IABS R7, R16 ;  /* 0x0000001000077213 */ /* 0x000fe40000000000 */
[----:B------:R-:W-:Y:S01]  /*31a0*/  IADD3 R19, PT, PT, RZ, -R19, RZ ;  /* 0x80000013ff137210 */ /* 0x000fe20007ffe0ff */
[----:B------:R-:W-:Y:S02]  /*31b0*/  IMAD R3, R4, R5, R3 ;  /* 0x0000000504037224 */ /* 0x000fe400078e0203 */
[----:B------:R-:W-:Y:S01]  /*31c0*/  IMAD.HI.U32 R6, R6, R7, RZ ;  /* 0x0000000706067227 */ /* 0x000fe200078e00ff */
[----:B------:R-:W-:Y:S02]  /*31d0*/  MOV R4, R19 ;  /* 0x0000001300047202 */ /* 0x000fe40000000f00 */
[----:B------:R-:W-:-:S03]  /*31e0*/  ISETP.GT.U32.AND P0, PT, R14, R3, PT ;  /* 0x000000030e00720c */ /* 0x000fc60003f04070 */
[----:B------:R-:W-:-:S05]  /*31f0*/  IMAD R6, R6, R4, R7 ;  /* 0x0000000406067224 */ /* 0x000fca00078e0207 */
[----:B------:R-:W-:-:S05]  /*3200*/  ISETP.GT.U32.AND P2, PT, R15, R6, PT ;  /* 0x000000060f00720c */ /* 0x000fca0003f44070 */
[----:B------:R-:W-:-:S05]  /*3210*/  @!P0 IMAD.IADD R3, R3, 0x1, -R14 ;  /* 0x0000000103038824 */ /* 0x000fca00078e0a0e */
[----:B------:R-:W-:-:S03]  /*3220*/  ISETP.GT.U32.AND P1, PT, R14, R3, PT ;  /* 0x000000030e00720c */ /* 0x000fc60003f24070 */
[----:B------:R-:W-:Y:S02]  /*3230*/  @!P2 IADD3 R6, PT, PT, R6, -R15, RZ ;  /* 0x8000000f0606a210 */ /* 0x000fe40007ffe0ff */
[----:B------:R-:W-:Y:S02]  /*3240*/  ISETP.GE.AND P2, PT, R17, RZ, PT ;  /* 0x000000ff1100720c */ /* 0x000fe40003f46270 */
[----:B------:R-:W-:Y:S02]  /*3250*/  ISETP.GT.U32.AND P3, PT, R15, R6, PT ;  /* 0x000000060f00720c */ /* 0x000fe40003f64070 */
[----:B------:R-:W-:Y:S02]  /*3260*/  ISETP.NE.AND P0, PT, R10, RZ, PT ;  /* 0x000000ff0a00720c */ /* 0x000fe40003f05270 */
[----:B------:R-:W-:Y:S02]  /*3270*/  ISETP.GE.AND P4, PT, R16, RZ, PT ;  /* 0x000000ff1000720c */ /* 0x000fe40003f86270 */
[----:B------:R-:W-:Y:S01]  /*3280*/  @!P1 IMAD.IADD R3, R3, 0x1, -R14 ;  /* 0x0000000103039824 */ /* 0x000fe200078e0a0e */
[----:B------:R-:W-:-:S04]  /*3290*/  ISETP.NE.AND P1, PT, R11, RZ, PT ;  /* 0x000000ff0b00720c */ /* 0x000fc80003f25270 */
[----:B------:R-:W-:Y:S02]  /*32a0*/  @!P2 IMAD.MOV R3, RZ, RZ, -R3 ;  /* 0x000000ffff03a224 */ /* 0x000fe400078e0a03 */
[----:B------:R-:W-:Y:S02]  /*32b0*/  @!P3 IADD3 R6, PT, PT, R6, -R15, RZ ;  /* 0x8000000f0606b210 */ /* 0x000fe40007ffe0ff */
[----:B------:R-:W-:Y:S02]  /*32c0*/  @!P0 LOP3.LUT R3, RZ, R10, RZ, 0x33, !PT ;  /* 0x0000000aff038212 */ /* 0x000fe400078e33ff */
[----:B------:R-:W-:-:S03]  /*32d0*/  @!P4 IADD3 R6, PT, PT, -R6, RZ, RZ ;  /* 0x000000ff0606c210 */ /* 0x000fc60007ffe1ff */
[----:B------:R-:W-:Y:S01]  /*32e0*/  @!P1 LOP3.LUT R6, RZ, R11, RZ, 0x33, !PT ;  /* 0x0000000bff069212 */ /* 0x000fe200078e33ff */
[----:B------:R-:W-:-:S04]  /*32f0*/  IMAD R13, R3, R13, R8 ;  /* 0x0000000d030d7224 */ /* 0x000fc800078e0208 */
[----:B------:R-:W-:-:S07]  /*3300*/  IMAD R8, R6, R12, R13 ;  /* 0x0000000c06087224 */ /* 0x000fce00078e020d */
.L_x_4:
[----:B------:R-:W-:Y:S05]  /*3310*/  BRA.U UP1, `(.L_x_0) ;  /* 0x0000000101f47547 */ /* 0x000fea000b800000 */
[----:B------:R-:W0:Y:S08]  /*3320*/  LDC.64 R6, c[0x0][0x390] ;  /* 0x0000e400ff067b82 */ /* 0x000e300000000a00 */
[----:B------:R-:W1:Y:S08]  /*3330*/  LDC.64 R10, c[0x0][0x388] ;  /* 0x0000e200ff0a7b82 */ /* 0x000e700000000a00 */
[----:B------:R-:W2:Y:S01]  /*3340*/  LDC.64 R12, c[0x0][0x398] ;  /* 0x0000e600ff0c7b82 */ /* 0x000ea20000000a00 */
[----:B0-----:R-:W-:-:S07]  /*3350*/  IMAD.WIDE.U32 R6, R2, 0x4, R6 ;  /* 0x0000000402067825 */ /* 0x001fce00078e0006 */
[----:B------:R-:W0:Y:S01]  /*3360*/  LDC.64 R14, c[0x0][0x3a0] ;  /* 0x0000e800ff0e7b82 */ /* 0x000e220000000a00 */
[----:B------:R-:W1:Y:S01]  /*3370*/  LDG.E R7, desc[UR14][R6.64] ;  /* 0x0000000e06077981 */ /* 0x000e62000c1e1900 */
[----:B0-----:R-:W-:-:S05]  /*3380*/  IMAD.WIDE.U32 R14, R2, 0x4, R14 ;  /* 0x00000004020e7825 */ /* 0x001fca00078e000e */
[----:B------:R-:W3:Y:S01]  /*3390*/  LDG.E R5, desc[UR14][R14.64] ;  /* 0x0000000e0e057981 */ /* 0x000ee2000c1e1900 */
[----:B-1----:R-:W-:-:S05]  /*33a0*/  IMAD.WIDE R10, R7, 0x4, R10 ;  /* 0x00000004070a7825 */ /* 0x002fca00078e020a */
[----:B------:R-:W4:Y:S01]  /*33b0*/  LDG.E R3, desc[UR14][R10.64] ;  /* 0x0000000e0a037981 */ /* 0x000f22000c1e1900 */
[----:B--2---:R-:W-:-:S05]  /*33c0*/  IMAD.WIDE R12, R7, 0x4, R12 ;  /* 0x00000004070c7825 */ /* 0x004fca00078e020c */
[----:B------:R0:W2:Y:S02]  /*33d0*/  LDG.E R4, desc[UR14][R12.64] ;  /* 0x0000000e0c047981 */ /* 0x0000a4000c1e1900 */
[----:B0-----:R-:W-:Y:S02]  /*33e0*/  IABS R12, R0 ;  /* 0x00000000000c7213 */ /* 0x001fe40000000000 */
[----:B----4-:R-:W-:-:S04]  /*33f0*/  IABS R16, R3 ;  /* 0x0000000300107213 */ /* 0x010fc80000000000 */
[----:B------:R-:W0:Y:S08]  /*3400*/  I2F.RP R9, R16 ;  /* 0x0000001000097306 */ /* 0x000e300000209400 */
[----:B0-----:R-:W0:Y:S02]  /*3410*/  MUFU.RCP R9, R9 ;  /* 0x0000000900097308 */ /* 0x001e240000001000 */
[----:B0-----:R-:W-:-:S06]  /*3420*/  IADD3 R6, PT, PT, R9, 0xffffffe, RZ ;  /* 0x0ffffffe09067810 */ /* 0x001fcc0007ffe0ff */
[----:B------:R0:W1:Y:S02]  /*3430*/  F2I.FTZ.U32.TRUNC.NTZ R7, R6 ;  /* 0x0000000600077305 */ /* 0x000064000021f000 */
[----:B0-----:R-:W-:Y:S02]  /*3440*/  HFMA2 R6, -RZ, RZ, 0, 0 ;  /* 0x00000000ff067431 */ /* 0x001fe400000001ff */
[----:B-1----:R-:W-:Y:S01]  /*3450*/  IMAD.MOV R11, RZ, RZ, -R7 ;  /* 0x000000ffff0b7224 */ /* 0x002fe200078e0a07 */
[----:B--2---:R-:W-:-:S03]  /*3460*/  IABS R2, R4 ;  /* 0x0000000400027213 */ /* 0x004fc60000000000 */
[----:B------:R-:W-:Y:S01]  /*3470*/  IMAD R11, R11, R16, RZ ;  /* 0x000000100b0b7224 */ /* 0x000fe200078e02ff */
[----:B------:R-:W-:-:S03]  /*3480*/  IABS R13, R3 ;  /* 0x00000003000d7213 */ /* 0x000fc60000000000 */
[----:B------:R-:W-:Y:S01]  /*3490*/  IMAD.HI.U32 R7, R7, R11, R6 ;  /* 0x0000000b07077227 */ /* 0x000fe200078e0006 */
[----:B------:R-:W0:Y:S03]  /*34a0*/  I2F.RP R10, R2 ;  /* 0x00000002000a7306 */ /* 0x000e260000209400 */
[----:B------:R-:W-:Y:S02]  /*34b0*/  IMAD.MOV R9, RZ, RZ, -R13 ;  /* 0x000000ffff097224 */ /* 0x000fe400078e0a0d */
[----:B------:R-:W-:-:S04]  /*34c0*/  IMAD.HI.U32 R6, R7, R12, RZ ;  /* 0x0000000c07067227 */ /* 0x000fc800078e00ff */
[----:B------:R-:W-:-:S05]  /*34d0*/  IMAD R7, R6, R9, R12 ;  /* 0x0000000906077224 */ /* 0x000fca00078e020c */
[----:B------:R-:W-:Y:S01]  /*34e0*/  ISETP.GT.U32.AND P1, PT, R16, R7, PT ;  /* 0x000000071000720c */ /* 0x000fe20003f24070 */
[----:B0-----:R-:W0:Y:S01]  /*34f0*/  MUFU.RCP R10, R10 ;  /* 0x0000000a000a7308 */ /* 0x001e220000001000 */
[----:B------:R-:W-:-:S11]  /*3500*/  LOP3.LUT R9, R0, R3, RZ, 0x3c, !PT ;  /* 0x0000000300097212 */ /* 0x000fd600078e3cff */
[----:B------:R-:W-:-:S04]  /*3510*/  @!P1 IADD3 R7, PT, PT, R7, -R16, RZ ;  /* 0x8000001007079210 */ /* 0x000fc80007ffe0ff */
[----:B------:R-:W-:Y:S01]  /*3520*/  ISETP.GE.U32.AND P0, PT, R7, R16, PT ;  /* 0x000000100700720c */ /* 0x000fe20003f06070 */
[----:B0-----:R-:W-:Y:S01]  /*3530*/  VIADD R11, R10, 0xffffffe ;  /* 0x0ffffffe0a0b7836 */ /* 0x001fe20000000000 */
[----:B------:R-:W-:-:S03]  /*3540*/  @!P1 IADD3 R6, PT, PT, R6, 0x1, RZ ;  /* 0x0000000106069810 */ /* 0x000fc60007ffe0ff */
[----:B------:R-:W0:Y:S01]  /*3550*/  F2I.FTZ.U32.TRUNC.NTZ R7, R11 ;  /* 0x0000000b00077305 */ /* 0x000e22000021f000 */
[----:B------:R-:W-:Y:S02]  /*3560*/  ISETP.GE.AND P2, PT, R9, RZ, PT ;  /* 0x000000ff0900720c */ /* 0x000fe40003f46270 */
[----:B------:R-:W-:-:S05]  /*3570*/  ISETP.NE.AND P1, PT, R3, RZ, PT ;  /* 0x000000ff0300720c */ /* 0x000fca0003f25270 */
[----:B------:R-:W-:-:S05]  /*3580*/  @P0 VIADD R6, R6, 0x1 ;  /* 0x0000000106060836 */ /* 0x000fca0000000000 */
[----:B------:R-:W-:Y:S01]  /*3590*/  MOV R9, R6 ;  /* 0x0000000600097202 */ /* 0x000fe20000000f00 */
[----:B0-----:R-:W-:-:S03]  /*35a0*/  IMAD.MOV R13, RZ, RZ, -R7 ;  /* 0x000000ffff0d7224 */ /* 0x001fc600078e0a07 */
[----:B------:R-:W-:Y:S02]  /*35b0*/  @!P2 IADD3 R9, PT, PT, -R9, RZ, RZ ;  /* 0x000000ff0909a210 */ /* 0x000fe40007ffe1ff */
[----:B------:R-:W-:Y:S01]  /*35c0*/  @!P1 LOP3.LUT R9, RZ, R3, RZ, 0x33, !PT ;  /* 0x00000003ff099212 */ /* 0x000fe200078e33ff */
[----:B------:R-:W-:Y:S02]  /*35d0*/  IMAD R3, R13, R2, RZ ;  /* 0x000000020d037224 */ /* 0x000fe400078e02ff */
[----:B------:R-:W-:Y:S01]  /*35e0*/  IMAD.MOV.U32 R6, RZ, RZ, RZ ;  /* 0x000000ffff067224 */ /* 0x000fe200078e00ff */
[----:B------:R-:W-:Y:S02]  /*35f0*/  IABS R10, R9 ;  /* 0x00000009000a7213 */ /* 0x000fe40000000000 */
[----:B------:R-:W-:Y:S01]  /*3600*/  IABS R11, R4 ;  /* 0x00000004000b7213 */ /* 0x000fe20000000000 */
[----:B------:R-:W-:-:S04]  /*3610*/  IMAD.HI.U32 R6, R7, R3, R6 ;  /* 0x0000000307067227 */ /* 0x000fc800078e0006 */
[----:B------:R-:W-:Y:S01]  /*3620*/  IMAD.MOV.U32 R3, RZ, RZ, R10 ;  /* 0x000000ffff037224 */ /* 0x000fe200078e000a */
[----:B------:R-:W-:-:S03]  /*3630*/  IADD3 R7, PT, PT, RZ, -R11, RZ ;  /* 0x8000000bff077210 */ /* 0x000fc60007ffe0ff */
[----:B------:R-:W-:-:S04]  /*3640*/  IMAD.HI.U32 R6, R6, R3, RZ ;  /* 0x0000000306067227 */ /* 0x000fc800078e00ff */
[----:B------:R-:W-:-:S05]  /*3650*/  IMAD R3, R6, R7, R3 ;  /* 0x0000000706037224 */ /* 0x000fca00078e0203 */
[----:B------:R-:W-:Y:S02]  /*3660*/  ISETP.GT.U32.AND P0, PT, R2, R3, PT ;  /* 0x000000030200720c */ /* 0x000fe40003f04070 */
[----:B------:R-:W-:-:S11]  /*3670*/  ISETP.GE.AND P2, PT, R9, RZ, PT ;  /* 0x000000ff0900720c */ /* 0x000fd60003f46270 */
[----:B------:R-:W-:-:S04]  /*3680*/  @!P0 IADD3 R3, PT, PT, R3, -R2, RZ ;  /* 0x8000000203038210 */ /* 0x000fc80007ffe0ff */
[----:B------:R-:W-:Y:S02]  /*3690*/  ISETP.GT.U32.AND P1, PT, R2, R3, PT ;  /* 0x000000030200720c */ /* 0x000fe40003f24070 */
[----:B------:R-:W-:-:S11]  /*36a0*/  ISETP.NE.AND P0, PT, R4, RZ, PT ;  /* 0x000000ff0400720c */ /* 0x000fd60003f05270 */
[----:B------:R-:W-:-:S05]  /*36b0*/  @!P1 IMAD.IADD R3, R3, 0x1, -R2 ;  /* 0x0000000103039824 */ /* 0x000fca00078e0a02 */
[----:B------:R-:W-:Y:S02]  /*36c0*/  @!P2 IADD3 R3, PT, PT, -R3, RZ, RZ ;  /* 0x000000ff0303a210 */ /* 0x000fe40007ffe1ff */
[----:B------:R-:W-:-:S05]  /*36d0*/  @!P0 LOP3.LUT R3, RZ, R4, RZ, 0x33, !PT ;  /* 0x00000004ff038212 */ /* 0x000fca00078e33ff */
[----:B---3--:R-:W-:-:S07]  /*36e0*/  IMAD R8, R3, R5, R8 ;  /* 0x0000000503087224 */ /* 0x008fce00078e0208 */
.L_x_0:
[----:B------:R-:W0:Y:S02]  /*36f0*/  LDC.64 R2, c[0x0][0x380] ;  /* 0x0000e000ff027b82 */ /* 0x000e240000000a00 */
[----:B0-----:R-:W-:-:S05]  /*3700*/  IMAD.WIDE R2, R0, 0x4, R2 ;  /* 0x0000000400027825 */ /* 0x001fca00078e0202 */
[----:B------:R-:W-:Y:S01]  /*3710*/  STG.E desc[UR14][R2.64], R8 ;  /* 0x0000000802007986 */ /* 0x000fe2000c10190e */
[----:B------:R-:W-:Y:S05]  /*3720*/  EXIT ;  /* 0x000000000000794d */ /* 0x000fea0003800000 */
.L_x_5:
[----:B------:R-:W-:-:S00]  /*3730*/  BRA `(.L_x_5) ;  /* 0xfffffffc00fc7947 */ /* 0x000fc0000383ffff */
[----:B------:R-:W-:-:S00]  /*3740*/  NOP ;  /* 0x0000000000007918 */ /* 0x000fc00000000000 */
        /* <DEDUP_REMOVED lines=11> */
.L_x_7:


//--------------------- .text._ZN11chainer_trt6plugin16transpose_kernelEPKfPfPii --------------------------
	.section	.text._ZN11chainer_trt6plugin16transpose_kernelEPKfPfPii,"ax",@progbits
	.align	128
        .global         _ZN11chainer_trt6plugin16transpose_kernelEPKfPfPii
        .type           _ZN11chainer_trt6plugin16transpose_kernelEPKfPfPii,@function
        .size           _ZN11chainer_trt6plugin16transpose_kernelEPKfPfPii,(.L_x_8 - _ZN11chainer_trt6plugin16transpose_kernelEPKfPfPii)
        .other          _ZN11chainer_trt6plugin16transpose_kernelEPKfPfPii,@"STO_CUDA_ENTRY STV_DEFAULT"
_ZN11chainer_trt6plugin16transpose_kernelEPKfPfPii:
.text._ZN11chainer_trt6plugin16transpose_kernelEPKfPfPii:
        /* <DEDUP_REMOVED lines=8> */
[----:B------:R-:W0:Y:S01]  /*0080*/  S2R R9, SR_CTAID.Y ;  /* 0x0000000000097919 */ /* 0x000e220000002600 */
[----:B------:R-:W1:Y:S01]  /*0090*/  LDC.64 R4, c[0x0][0x390] ;  /* 0x0000e400ff047b82 */ /* 0x000e620000000a00 */
[----:B------:R-:W2:Y:S07]  /*00a0*/  LDCU.64 UR4, c[0x0][0x358] ;  /* 0x00006b00ff0477ac */ /* 0x000eae0008000a00 */
[----:B------:R-:W3:Y:S01]  /*00b0*/  LDC.64 R2, c[0x0][0x380] ;  /* 0x0000e000ff027b82 */ /* 0x000ee20000000a00 */
[----:B-1----:R-:W-:-:S06]  /*00c0*/  IMAD.WIDE R4, R7, 0x4, R4 ;  /* 0x0000000407047825 */ /* 0x002fcc00078e0204 */
[----:B--2---:R-:W2:Y:S01]  /*00d0*/  LDG.E R4, desc[UR4][R4.64] ;  /* 0x0000000404047981 */ /* 0x004ea2000c1e1900 */
[----:B0-----:R-:W-:-:S04]  /*00e0*/  IMAD R7, R9, UR6, R7 ;  /* 0x0000000609077c24 */ /* 0x001fc8000f8e0207 */
[----:B---3--:R-:W-:Y:S02]  /*00f0*/  IMAD.WIDE.U32 R2, R7, 0x4, R2 ;  /* 0x0000000407027825 */ /* 0x008fe400078e0002 */
[----:B------:R-:W0:Y:S04]  /*0100*/  LDC.64 R6, c[0x0][0x388] ;  /* 0x0000e200ff067b82 */ /* 0x000e280000000a00 */
[----:B------:R-:W3:Y:S01]  /*0110*/  LDG.E R3, desc[UR4][R2.64] ;  /* 0x0000000402037981 */ /* 0x000ee2000c1e1900 */
[----:B--2---:R-:W-:-:S04]  /*0120*/  IMAD R9, R9, UR6, R4 ;  /* 0x0000000609097c24 */ /* 0x004fc8000f8e0204 */
[----:B0-----:R-:W-:-:S05]  /*0130*/  IMAD.WIDE.U32 R6, R9, 0x4, R6 ;  /* 0x0000000409067825 */ /* 0x001fca00078e0006 */
[----:B---3--:R-:W-:Y:S01]  /*0140*/  STG.E desc[UR4][R6.64], R3 ;  /* 0x0000000306007986 */ /* 0x008fe2000c101904 */
[----:B------:R-:W-:Y:S05]  /*0150*/  EXIT ;  /* 0x000000000000794d */ /* 0x000fea0003800000 */
.L_x_6:
        /* <DEDUP_REMOVED lines=10> */
.L_x_8:


//--------------------- .nv.shared.reserved.0     --------------------------
	.section	.nv.shared.reserved.0,"aw",@nobits
	.weak		__nv_reservedSMEM_offset_0_alias
	.size		__nv_reservedSMEM_offset_0_alias, 0, 64
	.other		__nv_reservedSMEM_offset_0_alias,@"STO_CUDA_RESERVED_SHARED STV_DEFAULT"
__nv_reservedSMEM_offset_0_alias:
	.zero		0
	.zero		64


//--------------------- .nv.constant0._ZN11chainer_trt6plugin17transpose_indexesEPiS1_S1_S1_S1_ii --------------------------
	.section	.nv.constant0._ZN11chainer_trt6plugin17transpose_indexesEPiS1_S1_S1_S1_ii,"a",@progbits
	.sectionflags	@""
	.align	4
.nv.constant0._ZN11chainer_trt6plugin17transpose_indexesEPiS1_S1_S1_S1_ii:
	.zero		944


//--------------------- .nv.constant0._ZN11chainer_trt6plugin16transpose_kernelEPKfPfPii --------------------------
	.section	.nv.constant0._ZN11chainer_trt6plugin16transpose_kernelEPKfPfPii,"a",@progbits
	.sectionflags	@""
	.align	4
.nv.constant0._ZN11chainer_trt6plugin16transpose_kernelEPKfPfPii:
	.zero		924


//--------------------- SYMBOLS --------------------------

	.type		.nv.reservedSmem.offset0,@object
	.size		.nv.reservedSmem.offset0,0x4
